	.target	sm_90a

	.elftype	@"ET_EXEC"


//--------------------- .note.nv.tkinfo           --------------------------
	.section	.note.nv.tkinfo,"",@"SHT_NOTE"
	.sectionflags	@"SHF_NOTE_NV_TKINFO"
	.tkinfo
        /*0018*/ 	.word	0x00000002
        /*0030*/ 	.string	""
        /*0030*/ 	.string	"ptxas"
        /*0030*/ 	.string	"Cuda compilation tools, release 13.0, V13.0.88"
        /*0030*/ 	.string	"Build cuda_13.0.r13.0/compiler.36424714_0"
        /*0030*/ 	.string	"-arch sm_90a -m 64 "



//--------------------- .note.nv.cuinfo           --------------------------
	.section	.note.nv.cuinfo,"",@"SHT_NOTE"
	.sectionflags	@"SHF_NOTE_NV_CUINFO"
        /*0018*/ 	.short	0x0002
        /*001a*/ 	.short	0x005a
        /*001c*/ 	.short	0x0082
	.zero		2


//--------------------- .nv.info                  --------------------------
	.section	.nv.info,"",@"SHT_CUDA_INFO"
	.align	4


	//----- nvinfo : EIATTR_REGCOUNT
	.align		4
        /*0000*/ 	.byte	0x04, 0x2f
        /*0002*/ 	.short	(.L_15 - .L_14)
	.align		4
.L_14:
        /*0004*/ 	.word	index@(_ZN7cutlass13device_kernelINS_4gemm6kernel13GemmUniversalIN4cute5tupleIJiiiiEEENS1_10collective13CollectiveMmaINS1_34MainloopSm90TmaGmmaWarpSpecializedILi5ENS5_IJNS4_1CILi1EEESB_SB_EEENS1_32KernelTmaWarpSpecializedPingpongEEENS5_IJNSA_ILi64EEENSA_ILi128EEENSA_ILi32EEEEEENS_10tfloat32_tENS5_IJlSB_lEEESJ_SK_NS4_8TiledMMAINS4_8MMA_AtomIJNS4_4SM904GMMA30MMA_64x128x8_F32TF32TF32_SS_TNILNSO_7ScaleInE1ELSQ_1EEEEEENS4_6LayoutISC_NS5_IJNSA_ILi0EEESU_SU_EEEEENS5_IJNS4_10UnderscoreESX_SX_EEEEENS4_13SM90_TMA_LOADENS4_14ComposedLayoutINS4_7SwizzleILi3ELi4ELi3EEENS4_18smem_ptr_flag_bitsILi32EEENST_INS5_IJNSA_ILi8EEESH_EEENS5_IJSH_SB_EEEEEEEvNS4_8identityES10_S1A_vS1B_EENS_8epilogue10collective6detail29Sm90TmaWarpSpecializedAdapterINS1E_15DefaultEpilogueISJ_SK_SK_NS1D_6thread17LinearCombinationISJ_Li1EffLNS1I_9ScaleType4KindE0ELNS_15FloatRoundStyleE2ESJ_EENS1_15EpilogueDefaultEEEEEvvEEEEvNT_6ParamsE)
        /*0008*/ 	.word	0x000000a8


	//----- nvinfo : EIATTR_FRAME_SIZE
	.align		4
.L_15:
        /*000c*/ 	.byte	0x04, 0x11
        /*000e*/ 	.short	(.L_17 - .L_16)
	.align		4
.L_16:
        /*0010*/ 	.word	index@(_ZN7cutlass13device_kernelINS_4gemm6kernel13GemmUniversalIN4cute5tupleIJiiiiEEENS1_10collective13CollectiveMmaINS1_34MainloopSm90TmaGmmaWarpSpecializedILi5ENS5_IJNS4_1CILi1EEESB_SB_EEENS1_32KernelTmaWarpSpecializedPingpongEEENS5_IJNSA_ILi64EEENSA_ILi128EEENSA_ILi32EEEEEENS_10tfloat32_tENS5_IJlSB_lEEESJ_SK_NS4_8TiledMMAINS4_8MMA_AtomIJNS4_4SM904GMMA30MMA_64x128x8_F32TF32TF32_SS_TNILNSO_7ScaleInE1ELSQ_1EEEEEENS4_6LayoutISC_NS5_IJNSA_ILi0EEESU_SU_EEEEENS5_IJNS4_10UnderscoreESX_SX_EEEEENS4_13SM90_TMA_LOADENS4_14ComposedLayoutINS4_7SwizzleILi3ELi4ELi3EEENS4_18smem_ptr_flag_bitsILi32EEENST_INS5_IJNSA_ILi8EEESH_EEENS5_IJSH_SB_EEEEEEEvNS4_8identityES10_S1A_vS1B_EENS_8epilogue10collective6detail29Sm90TmaWarpSpecializedAdapterINS1E_15DefaultEpilogueISJ_SK_SK_NS1D_6thread17LinearCombinationISJ_Li1EffLNS1I_9ScaleType4KindE0ELNS_15FloatRoundStyleE2ESJ_EENS1_15EpilogueDefaultEEEEEvvEEEEvNT_6ParamsE)
        /*0014*/ 	.word	0x00000008


	//----- nvinfo : EIATTR_MIN_STACK_SIZE
	.align		4
.L_17:
        /*0018*/ 	.byte	0x04, 0x12
        /*001a*/ 	.short	(.L_19 - .L_18)
	.align		4
.L_18:
        /*001c*/ 	.word	index@(_ZN7cutlass13device_kernelINS_4gemm6kernel13GemmUniversalIN4cute5tupleIJiiiiEEENS1_10collective13CollectiveMmaINS1_34MainloopSm90TmaGmmaWarpSpecializedILi5ENS5_IJNS4_1CILi1EEESB_SB_EEENS1_32KernelTmaWarpSpecializedPingpongEEENS5_IJNSA_ILi64EEENSA_ILi128EEENSA_ILi32EEEEEENS_10tfloat32_tENS5_IJlSB_lEEESJ_SK_NS4_8TiledMMAINS4_8MMA_AtomIJNS4_4SM904GMMA30MMA_64x128x8_F32TF32TF32_SS_TNILNSO_7ScaleInE1ELSQ_1EEEEEENS4_6LayoutISC_NS5_IJNSA_ILi0EEESU_SU_EEEEENS5_IJNS4_10UnderscoreESX_SX_EEEEENS4_13SM90_TMA_LOADENS4_14ComposedLayoutINS4_7SwizzleILi3ELi4ELi3EEENS4_18smem_ptr_flag_bitsILi32EEENST_INS5_IJNSA_ILi8EEESH_EEENS5_IJSH_SB_EEEEEEEvNS4_8identityES10_S1A_vS1B_EENS_8epilogue10collective6detail29Sm90TmaWarpSpecializedAdapterINS1E_15DefaultEpilogueISJ_SK_SK_NS1D_6thread17LinearCombinationISJ_Li1EffLNS1I_9ScaleType4KindE0ELNS_15FloatRoundStyleE2ESJ_EENS1_15EpilogueDefaultEEEEEvvEEEEvNT_6ParamsE)
        /*0020*/ 	.word	0x00000008
.L_19:


//--------------------- .nv.compat                --------------------------
	.section	.nv.compat,"",@"SHT_CUDA_COMPAT_INFO"
	.align	4
        /*0000*/ 	.byte	0x02, 0x09, 0x01, 0x00, 0x02, 0x02, 0x04, 0x00, 0x02, 0x05, 0x05, 0x00, 0x03, 0x07, 0x01, 0x01
        /*0010*/ 	.byte	0x02, 0x03, 0x01, 0x00, 0x02, 0x06, 0x01, 0x00, 0x04, 0x0b, 0x08, 0x00, 0x00, 0x00, 0x00, 0x00
        /*0020*/ 	.byte	0x00, 0x00, 0x00, 0x00


//--------------------- .nv.info._ZN7cutlass13device_kernelINS_4gemm6kernel13GemmUniversalIN4cute5tupleIJiiiiEEENS1_10collective13CollectiveMmaINS1_34MainloopSm90TmaGmmaWarpSpecializedILi5ENS5_IJNS4_1CILi1EEESB_SB_EEENS1_32KernelTmaWarpSpecializedPingpongEEENS5_IJNSA_ILi64EEENSA_ILi128EEENSA_ILi32EEEEEENS_10tfloat32_tENS5_IJlSB_lEEESJ_SK_NS4_8TiledMMAINS4_8MMA_AtomIJNS4_4SM904GMMA30MMA_64x128x8_F32TF32TF32_SS_TNILNSO_7ScaleInE1ELSQ_1EEEEEENS4_6LayoutISC_NS5_IJNSA_ILi0EEESU_SU_EEEEENS5_IJNS4_10UnderscoreESX_SX_EEEEENS4_13SM90_TMA_LOADENS4_14ComposedLayoutINS4_7SwizzleILi3ELi4ELi3EEENS4_18smem_ptr_flag_bitsILi32EEENST_INS5_IJNSA_ILi8EEESH_EEENS5_IJSH_SB_EEEEEEEvNS4_8identityES10_S1A_vS1B_EENS_8epilogue10collective6detail29Sm90TmaWarpSpecializedAdapterINS1E_15DefaultEpilogueISJ_SK_SK_NS1D_6thread17LinearCombinationISJ_Li1EffLNS1I_9ScaleType4KindE0ELNS_15FloatRoundStyleE2ESJ_EENS1_15EpilogueDefaultEEEEEvvEEEEvNT_6ParamsE --------------------------
	.section	.nv.info._ZN7cutlass13device_kernelINS_4gemm6kernel13GemmUniversalIN4cute5tupleIJiiiiEEENS1_10collective13CollectiveMmaINS1_34MainloopSm90TmaGmmaWarpSpecializedILi5ENS5_IJNS4_1CILi1EEESB_SB_EEENS1_32KernelTmaWarpSpecializedPingpongEEENS5_IJNSA_ILi64EEENSA_ILi128EEENSA_ILi32EEEEEENS_10tfloat32_tENS5_IJlSB_lEEESJ_SK_NS4_8TiledMMAINS4_8MMA_AtomIJNS4_4SM904GMMA30MMA_64x128x8_F32TF32TF32_SS_TNILNSO_7ScaleInE1ELSQ_1EEEEEENS4_6LayoutISC_NS5_IJNSA_ILi0EEESU_SU_EEEEENS5_IJNS4_10UnderscoreESX_SX_EEEEENS4_13SM90_TMA_LOADENS4_14ComposedLayoutINS4_7SwizzleILi3ELi4ELi3EEENS4_18smem_ptr_flag_bitsILi32EEENST_INS5_IJNSA_ILi8EEESH_EEENS5_IJSH_SB_EEEEEEEvNS4_8identityES10_S1A_vS1B_EENS_8epilogue10collective6detail29Sm90TmaWarpSpecializedAdapterINS1E_15DefaultEpilogueISJ_SK_SK_NS1D_6thread17LinearCombinationISJ_Li1EffLNS1I_9ScaleType4KindE0ELNS_15FloatRoundStyleE2ESJ_EENS1_15EpilogueDefaultEEEEEvvEEEEvNT_6ParamsE,"",@"SHT_CUDA_INFO"
	.sectionflags	@""
	.align	4


	//----- nvinfo : EIATTR_CUDA_API_VERSION
	.align		4
        /*0000*/ 	.byte	0x04, 0x37
        /*0002*/ 	.short	(.L_21 - .L_20)
.L_20:
        /*0004*/ 	.word	0x00000082


	//----- nvinfo : EIATTR_KPARAM_INFO
	.align		4
.L_21:
        /*0008*/ 	.byte	0x04, 0x17
        /*000a*/ 	.short	(.L_23 - .L_22)
.L_22:
        /*000c*/ 	.word	0x00000000
        /*0010*/ 	.short	0x0000
        /*0012*/ 	.short	0x0070
        /*0014*/ 	.byte	0x00, 0xf0, 0x01, 0x10


	//----- nvinfo : EIATTR_SPARSE_MMA_MASK
	.align		4
.L_23:
        /*0018*/ 	.byte	0x03, 0x50
        /*001a*/ 	.short	0x0000


	//----- nvinfo : EIATTR_MAXREG_COUNT
	.align		4
        /*001c*/ 	.byte	0x03, 0x1b
        /*001e*/ 	.short	0x00a8


	//----- nvinfo : EIATTR_NUM_BARRIERS
	.align		4
        /*0020*/ 	.byte	0x02, 0x4c
        /*0022*/ 	.byte	0x01
	.zero		1


	//----- nvinfo : EIATTR_EXTERNS
	.align		4
        /*0024*/ 	.byte	0x04, 0x0f
        /*0026*/ 	.short	(.L_25 - .L_24)


	//   ....[0]....
	.align		4
.L_24:
        /*0028*/ 	.word	index@(__assertfail)


	//----- nvinfo : EIATTR_ANNOTATIONS
	.align		4
.L_25:
        /*002c*/ 	.byte	0x04, 0x55
        /*002e*/ 	.short	(.L_27 - .L_26)


	//   ....[0]....
.L_26:
        /*0030*/ 	.word	0x00000001
        /*0034*/ 	.byte	0xf0, 0x0a, 0x00, 0x00, 0x01, 0x00, 0x00, 0x00, 0x10, 0x12, 0x00, 0x00, 0x01, 0x00, 0x00, 0x00
        /*0044*/ 	.byte	0xd0, 0x60, 0x00, 0x00, 0x01, 0x00, 0x00, 0x00, 0x90, 0x6c, 0x00, 0x00


	//----- nvinfo : EIATTR_MERCURY_ISA_VERSION
	.align		4
.L_27:
        /*0050*/ 	.byte	0x03, 0x5f
        /*0052*/ 	.short	0x0101


	//----- nvinfo : EIATTR_INT_WARP_WIDE_INSTR_OFFSETS
	.align		4
        /*0054*/ 	.byte	0x04, 0x31
        /*0056*/ 	.short	(.L_29 - .L_28)


	//   ....[0]....
.L_28:
        /*0058*/ 	.word	0x00000410


	//   ....[1]....
        /*005c*/ 	.word	0x00000430


	//   ....[2]....
        /*0060*/ 	.word	0x000004b0


	//   ....[3]....
        /*0064*/ 	.word	0x000004c0


	//   ....[4]....
        /*0068*/ 	.word	0x000004d0


	//   ....[5]....
        /*006c*/ 	.word	0x000004f0


	//   ....[6]....
        /*0070*/ 	.word	0x00000580


	//   ....[7]....
        /*0074*/ 	.word	0x000005a0


	//----- nvinfo : EIATTR_COOP_GROUP_MASK_REGIDS
	.align		4
.L_29:
        /*0078*/ 	.byte	0x04, 0x29
        /*007a*/ 	.short	(.L_31 - .L_30)


	//   ....[0]....
.L_30:
        /*007c*/ 	.word	0xffffffff


	//   ....[1]....
        /*0080*/ 	.word	0xffffffff


	//   ....[2]....
        /*0084*/ 	.word	0xffffffff


	//   ....[3]....
        /*0088*/ 	.word	0xffffffff


	//   ....[4]....
        /*008c*/ 	.word	0xffffffff


	//   ....[5]....
        /*0090*/ 	.word	0xffffffff


	//----- nvinfo : EIATTR_COOP_GROUP_INSTR_OFFSETS
	.align		4
.L_31:
        /*0094*/ 	.byte	0x04, 0x28
        /*0096*/ 	.short	(.L_33 - .L_32)


	//   ....[0]....
.L_32:
        /*0098*/ 	.word	0x00000070


	//   ....[1]....
        /*009c*/ 	.word	0x00000080


	//   ....[2]....
        /*00a0*/ 	.word	0x00000140


	//   ....[3]....
        /*00a4*/ 	.word	0x000002f0


	//   ....[4]....
        /*00a8*/ 	.word	0x00000330


	//   ....[5]....
        /*00ac*/ 	.word	0x00000370


	//----- nvinfo : EIATTR_REG_RECONFIG
	.align		4
.L_33:
        /*00b0*/ 	.byte	0x01, 0x54
	.zero		2


	//----- nvinfo : EIATTR_SYSCALL_OFFSETS
	.align		4
        /*00b4*/ 	.byte	0x04, 0x46
        /*00b6*/ 	.short	(.L_35 - .L_34)


	//   ....[0]....
.L_34:
        /*00b8*/ 	.word	0x00001690


	//----- nvinfo : EIATTR_MBARRIER_INSTR_OFFSETS
	.align		4
.L_35:
        /*00bc*/ 	.byte	0x04, 0x39
        /*00be*/ 	.short	(.L_37 - .L_36)


	//   ....[0]....
.L_36:
        /*00c0*/ 	.word	0x00000240
        /*00c4*/ 	.word	0x000000ff
        /*00c8*/ 	.word	0x00000000
        /*00cc*/ 	.short	0x0100
        /*00ce*/ 	.byte	0x08
	.zero		1


	//   ....[1]....
        /*00d0*/ 	.word	0x00000250
        /*00d4*/ 	.word	0x000000ff
        /*00d8*/ 	.word	0x00000028
        /*00dc*/ 	.short	0x0100
        /*00de*/ 	.byte	0x08
	.zero		1


	//   ....[2]....
        /*00e0*/ 	.word	0x00000260
        /*00e4*/ 	.word	0x000000ff
        /*00e8*/ 	.word	0x00000008
        /*00ec*/ 	.short	0x0100
        /*00ee*/ 	.byte	0x08
	.zero		1


	//   ....[3]....
        /*00f0*/ 	.word	0x00000270
        /*00f4*/ 	.word	0x000000ff
        /*00f8*/ 	.word	0x00000030
        /*00fc*/ 	.short	0x0100
        /*00fe*/ 	.byte	0x08
	.zero		1


	//   ....[4]....
        /*0100*/ 	.word	0x00000280
        /*0104*/ 	.word	0x000000ff
        /*0108*/ 	.word	0x00000010
        /*010c*/ 	.short	0x0100
        /*010e*/ 	.byte	0x08
	.zero		1


	//   ....[5]....
        /*0110*/ 	.word	0x00000290
        /*0114*/ 	.word	0x000000ff
        /*0118*/ 	.word	0x00000038
        /*011c*/ 	.short	0x0100
        /*011e*/ 	.byte	0x08
	.zero		1


	//   ....[6]....
        /*0120*/ 	.word	0x000002a0
        /*0124*/ 	.word	0x000000ff
        /*0128*/ 	.word	0x00000018
        /*012c*/ 	.short	0x0100
        /*012e*/ 	.byte	0x08
	.zero		1


	//   ....[7]....
        /*0130*/ 	.word	0x000002b0
        /*0134*/ 	.word	0x000000ff
        /*0138*/ 	.word	0x00000040
        /*013c*/ 	.short	0x0100
        /*013e*/ 	.byte	0x08
	.zero		1


	//   ....[8]....
        /*0140*/ 	.word	0x000002c0
        /*0144*/ 	.word	0x000000ff
        /*0148*/ 	.word	0x00000020
        /*014c*/ 	.short	0x0100
        /*014e*/ 	.byte	0x08
	.zero		1


	//   ....[9]....
        /*0150*/ 	.word	0x000002d0
        /*0154*/ 	.word	0x000000ff
        /*0158*/ 	.word	0x00000048
        /*015c*/ 	.short	0x0100
        /*015e*/ 	.byte	0x08
	.zero		1


	//   ....[10]....
        /*0160*/ 	.word	0x000005e0
        /*0164*/ 	.word	0x000000ff
        /*0168*/ 	.word	0x00000080
        /*016c*/ 	.short	0x0100
        /*016e*/ 	.byte	0x08
	.zero		1


	//   ....[11]....
        /*0170*/ 	.word	0x00000650
        /*0174*/ 	.word	0x000000ff
        /*0178*/ 	.word	0x00000088
        /*017c*/ 	.short	0x0100
        /*017e*/ 	.byte	0x08
	.zero		1


	//   ....[12]....
        /*0180*/ 	.word	0x00000670
        /*0184*/ 	.word	0x000000ff
        /*0188*/ 	.word	0x00000060
        /*018c*/ 	.short	0x0100
        /*018e*/ 	.byte	0x09
	.zero		1


	//   ....[13]....
        /*0190*/ 	.word	0x00000680
        /*0194*/ 	.word	0x000000ff
        /*0198*/ 	.word	0x00000068
        /*019c*/ 	.short	0x0100
        /*019e*/ 	.byte	0x09
	.zero		1


	//   ....[14]....
        /*01a0*/ 	.word	0x00000690
        /*01a4*/ 	.word	0x000000ff
        /*01a8*/ 	.word	0x00000070
        /*01ac*/ 	.short	0x0100
        /*01ae*/ 	.byte	0x09
	.zero		1


	//   ....[15]....
        /*01b0*/ 	.word	0x000006a0
        /*01b4*/ 	.word	0x000000ff
        /*01b8*/ 	.word	0x00000078
        /*01bc*/ 	.short	0x0100
        /*01be*/ 	.byte	0x09
	.zero		1


	//   ....[16]....
        /*01c0*/ 	.word	0x00001550
        /*01c4*/ 	.word	0x000000ff
        /*01c8*/ 	.word	0xfffffff8
        /*01cc*/ 	.short	0x010a
        /*01ce*/ 	.byte	0x2b
	.zero		1


	//   ....[17]....
        /*01d0*/ 	.word	0x00001710
        /*01d4*/ 	.word	0x00000003
        /*01d8*/ 	.word	0x00000000
        /*01dc*/ 	.short	0x010a
        /*01de*/ 	.byte	0x3f
	.zero		1


	//   ....[18]....
        /*01e0*/ 	.word	0x00001770
        /*01e4*/ 	.word	0x00000003
        /*01e8*/ 	.word	0x00000000
        /*01ec*/ 	.short	0x010a
        /*01ee*/ 	.byte	0x3f
	.zero		1


	//   ....[19]....
        /*01f0*/ 	.word	0x00001ad0
        /*01f4*/ 	.word	0x000000ff
        /*01f8*/ 	.word	0x00000000
        /*01fc*/ 	.short	0x010a
        /*01fe*/ 	.byte	0x04
	.zero		1


	//   ....[20]....
        /*0200*/ 	.word	0x00001b10
        /*0204*/ 	.word	0x000000ff
        /*0208*/ 	.word	0x00000000
        /*020c*/ 	.short	0x010a
        /*020e*/ 	.byte	0x04
	.zero		1


	//   ....[21]....
        /*0210*/ 	.word	0x00001d70
        /*0214*/ 	.word	0x000000ff
        /*0218*/ 	.word	0x00000000
        /*021c*/ 	.short	0x0101
        /*021e*/ 	.byte	0x04
	.zero		1


	//   ....[22]....
        /*0220*/ 	.word	0x00001e70
        /*0224*/ 	.word	0x00000003
        /*0228*/ 	.word	0x00000000
        /*022c*/ 	.short	0x0101
        /*022e*/ 	.byte	0x2e
	.zero		1


	//   ....[23]....
        /*0230*/ 	.word	0x00001f40
        /*0234*/ 	.word	0x000000ff
        /*0238*/ 	.word	0x00000000
        /*023c*/ 	.short	0x0101
        /*023e*/ 	.byte	0x06
	.zero		1


	//   ....[24]....
        /*0240*/ 	.word	0x00001fb0
        /*0244*/ 	.word	0x000000ff
        /*0248*/ 	.word	0x00000008
        /*024c*/ 	.short	0x010a
        /*024e*/ 	.byte	0x2b
	.zero		1


	//   ....[25]....
        /*0250*/ 	.word	0x00006110
        /*0254*/ 	.word	0x00000000
        /*0258*/ 	.word	0x00000000
        /*025c*/ 	.short	0x0101
        /*025e*/ 	.byte	0x2e
	.zero		1


	//   ....[26]....
        /*0260*/ 	.word	0x00006a00
        /*0264*/ 	.word	0x0000000b
        /*0268*/ 	.word	0x00000028
        /*026c*/ 	.short	0x010a
        /*026e*/ 	.byte	0x3f
	.zero		1


	//   ....[27]....
        /*0270*/ 	.word	0x00006dc0
        /*0274*/ 	.word	0x00000006
        /*0278*/ 	.word	0x00000088
        /*027c*/ 	.short	0x0101
        /*027e*/ 	.byte	0x3f
	.zero		1


	//   ....[28]....
        /*0280*/ 	.word	0x000074e0
        /*0284*/ 	.word	0x00000007
        /*0288*/ 	.word	0x00000000
        /*028c*/ 	.short	0x010a
        /*028e*/ 	.byte	0x3f
	.zero		1


	//   ....[29]....
        /*0290*/ 	.word	0x00007560
        /*0294*/ 	.word	0x00000006
        /*0298*/ 	.word	0x00000000
        /*029c*/ 	.short	0x010a
        /*029e*/ 	.byte	0x3f
	.zero		1


	//   ....[30]....
        /*02a0*/ 	.word	0x000075f0
        /*02a4*/ 	.word	0x00000007
        /*02a8*/ 	.word	0x00000000
        /*02ac*/ 	.short	0x010a
        /*02ae*/ 	.byte	0x3f
	.zero		1


	//   ....[31]....
        /*02b0*/ 	.word	0x00007680
        /*02b4*/ 	.word	0x00000006
        /*02b8*/ 	.word	0x00000000
        /*02bc*/ 	.short	0x010a
        /*02be*/ 	.byte	0x3f
	.zero		1


	//   ....[32]....
        /*02c0*/ 	.word	0x00007710
        /*02c4*/ 	.word	0x00000005
        /*02c8*/ 	.word	0x00000000
        /*02cc*/ 	.short	0x010a
        /*02ce*/ 	.byte	0x3f
	.zero		1


	//   ....[33]....
        /*02d0*/ 	.word	0x00007780
        /*02d4*/ 	.word	0x00000003
        /*02d8*/ 	.word	0xfffffff8
        /*02dc*/ 	.short	0x010a
        /*02de*/ 	.byte	0x3f
	.zero		1


	//   ....[34]....
        /*02e0*/ 	.word	0x000077d0
        /*02e4*/ 	.word	0x00000003
        /*02e8*/ 	.word	0x00000000
        /*02ec*/ 	.short	0x010a
        /*02ee*/ 	.byte	0x3f
	.zero		1


	//   ....[35]....
        /*02f0*/ 	.word	0x00007830
        /*02f4*/ 	.word	0x00000004
        /*02f8*/ 	.word	0x00000000
        /*02fc*/ 	.short	0x010a
        /*02fe*/ 	.byte	0x3f
	.zero		1


	//   ....[36]....
        /*0300*/ 	.word	0x00007890
        /*0304*/ 	.word	0x00000003
        /*0308*/ 	.word	0x00000008
        /*030c*/ 	.short	0x010a
        /*030e*/ 	.byte	0x3f
	.zero		1


	//   ....[37]....
        /*0310*/ 	.word	0x00007960
        /*0314*/ 	.word	0x0000000b
        /*0318*/ 	.word	0x00000028
        /*031c*/ 	.short	0x010a
        /*031e*/ 	.byte	0x3f
	.zero		1


	//   ....[38]....
        /*0320*/ 	.word	0x00007a30
        /*0324*/ 	.word	0x00000007
        /*0328*/ 	.word	0x00000000
        /*032c*/ 	.short	0x010a
        /*032e*/ 	.byte	0x3f
	.zero		1


	//   ....[39]....
        /*0330*/ 	.word	0x00007a80
        /*0334*/ 	.word	0x00000006
        /*0338*/ 	.word	0x00000000
        /*033c*/ 	.short	0x010a
        /*033e*/ 	.byte	0x3f
	.zero		1


	//   ....[40]....
        /*0340*/ 	.word	0x00007ad0
        /*0344*/ 	.word	0x00000007
        /*0348*/ 	.word	0x00000000
        /*034c*/ 	.short	0x010a
        /*034e*/ 	.byte	0x3f
	.zero		1


	//   ....[41]....
        /*0350*/ 	.word	0x00007b20
        /*0354*/ 	.word	0x00000006
        /*0358*/ 	.word	0x00000000
        /*035c*/ 	.short	0x010a
        /*035e*/ 	.byte	0x3f
	.zero		1


	//----- nvinfo : EIATTR_NUM_MBARRIERS
	.align		4
.L_37:
        /*0360*/ 	.byte	0x03, 0x38
        /*0362*/ 	.short	0x0010


	//----- nvinfo : EIATTR_EXIT_INSTR_OFFSETS
	.align		4
        /*0364*/ 	.byte	0x04, 0x1c
        /*0366*/ 	.short	(.L_39 - .L_38)


	//   ....[0]....
.L_38:
        /*0368*/ 	.word	0x000011a0


	//   ....[1]....
        /*036c*/ 	.word	0x00001200


	//   ....[2]....
        /*0370*/ 	.word	0x00006730


	//   ....[3]....
        /*0374*/ 	.word	0x00006760


	//   ....[4]....
        /*0378*/ 	.word	0x00007760


	//----- nvinfo : EIATTR_MAX_THREADS
	.align		4
.L_39:
        /*037c*/ 	.byte	0x04, 0x05
        /*037e*/ 	.short	(.L_41 - .L_40)
.L_40:
        /*0380*/ 	.word	0x00000180
        /*0384*/ 	.word	0x00000001
        /*0388*/ 	.word	0x00000001


	//----- nvinfo : EIATTR_CRS_STACK_SIZE
	.align		4
.L_41:
        /*038c*/ 	.byte	0x04, 0x1e
        /*038e*/ 	.short	(.L_43 - .L_42)
.L_42:
        /*0390*/ 	.word	0x00000000


	//----- nvinfo : EIATTR_CBANK_PARAM_SIZE
	.align		4
.L_43:
        /*0394*/ 	.byte	0x03, 0x19
        /*0396*/ 	.short	0x0470


	//----- nvinfo : EIATTR_PARAM_CBANK
	.align		4
        /*0398*/ 	.byte	0x04, 0x0a
        /*039a*/ 	.short	(.L_45 - .L_44)
	.align		4
.L_44:
        /*039c*/ 	.word	index@(.nv.constant0._ZN7cutlass13device_kernelINS_4gemm6kernel13GemmUniversalIN4cute5tupleIJiiiiEEENS1_10collective13CollectiveMmaINS1_34MainloopSm90TmaGmmaWarpSpecializedILi5ENS5_IJNS4_1CILi1EEESB_SB_EEENS1_32KernelTmaWarpSpecializedPingpongEEENS5_IJNSA_ILi64EEENSA_ILi128EEENSA_ILi32EEEEEENS_10tfloat32_tENS5_IJlSB_lEEESJ_SK_NS4_8TiledMMAINS4_8MMA_AtomIJNS4_4SM904GMMA30MMA_64x128x8_F32TF32TF32_SS_TNILNSO_7ScaleInE1ELSQ_1EEEEEENS4_6LayoutISC_NS5_IJNSA_ILi0EEESU_SU_EEEEENS5_IJNS4_10UnderscoreESX_SX_EEEEENS4_13SM90_TMA_LOADENS4_14ComposedLayoutINS4_7SwizzleILi3ELi4ELi3EEENS4_18smem_ptr_flag_bitsILi32EEENST_INS5_IJNSA_ILi8EEESH_EEENS5_IJSH_SB_EEEEEEEvNS4_8identityES10_S1A_vS1B_EENS_8epilogue10collective6detail29Sm90TmaWarpSpecializedAdapterINS1E_15DefaultEpilogueISJ_SK_SK_NS1D_6thread17LinearCombinationISJ_Li1EffLNS1I_9ScaleType4KindE0ELNS_15FloatRoundStyleE2ESJ_EENS1_15EpilogueDefaultEEEEEvvEEEEvNT_6ParamsE)
        /*03a0*/ 	.short	0x0210
        /*03a2*/ 	.short	0x0470


	//----- nvinfo : EIATTR_SW_WAR
	.align		4
.L_45:
        /*03a4*/ 	.byte	0x04, 0x36
        /*03a6*/ 	.short	(.L_47 - .L_46)
.L_46:
        /*03a8*/ 	.word	0x00000008
.L_47:


//--------------------- .nv.callgraph             --------------------------
	.section	.nv.callgraph,"",@"SHT_CUDA_CALLGRAPH"
	.align	4
	.sectionentsize	8
	.align		4
        /*0000*/ 	.word	0x00000000
	.align		4
        /*0004*/ 	.word	0xffffffff
	.align		4
        /*0008*/ 	.word	index@(_ZN7cutlass13device_kernelINS_4gemm6kernel13GemmUniversalIN4cute5tupleIJiiiiEEENS1_10collective13CollectiveMmaINS1_34MainloopSm90TmaGmmaWarpSpecializedILi5ENS5_IJNS4_1CILi1EEESB_SB_EEENS1_32KernelTmaWarpSpecializedPingpongEEENS5_IJNSA_ILi64EEENSA_ILi128EEENSA_ILi32EEEEEENS_10tfloat32_tENS5_IJlSB_lEEESJ_SK_NS4_8TiledMMAINS4_8MMA_AtomIJNS4_4SM904GMMA30MMA_64x128x8_F32TF32TF32_SS_TNILNSO_7ScaleInE1ELSQ_1EEEEEENS4_6LayoutISC_NS5_IJNSA_ILi0EEESU_SU_EEEEENS5_IJNS4_10UnderscoreESX_SX_EEEEENS4_13SM90_TMA_LOADENS4_14ComposedLayoutINS4_7SwizzleILi3ELi4ELi3EEENS4_18smem_ptr_flag_bitsILi32EEENST_INS5_IJNSA_ILi8EEESH_EEENS5_IJSH_SB_EEEEEEEvNS4_8identityES10_S1A_vS1B_EENS_8epilogue10collective6detail29Sm90TmaWarpSpecializedAdapterINS1E_15DefaultEpilogueISJ_SK_SK_NS1D_6thread17LinearCombinationISJ_Li1EffLNS1I_9ScaleType4KindE0ELNS_15FloatRoundStyleE2ESJ_EENS1_15EpilogueDefaultEEEEEvvEEEEvNT_6ParamsE)
	.align		4
        /*000c*/ 	.word	index@(__assertfail)
	.align		4
        /*0010*/ 	.word	0x00000000
	.align		4
        /*0014*/ 	.word	0xfffffffe
	.align		4
        /*0018*/ 	.word	0x00000000
	.align		4
        /*001c*/ 	.word	0xfffffffd
	.align		4
        /*0020*/ 	.word	0x00000000
	.align		4
        /*0024*/ 	.word	0xfffffffc


//--------------------- .nv.constant4             --------------------------
	.section	.nv.constant4,"a",@progbits
	.align	8
	.align		8
.nv.constant4:
        /*0000*/ 	.dword	__assertfail
	.align		8
        /*0008*/ 	.dword	__unnamed_1
	.align		8
        /*0010*/ 	.dword	_ZN39_INTERNAL_486d0c01_4_k_cu_bb335626_62824cuda3std3__45__cpo5beginE
	.align		8
        /*0018*/ 	.dword	_ZN39_INTERNAL_486d0c01_4_k_cu_bb335626_62824cuda3std3__45__cpo3endE
	.align		8
        /*0020*/ 	.dword	_ZN39_INTERNAL_486d0c01_4_k_cu_bb335626_62824cuda3std3__45__cpo6cbeginE
	.align		8
        /*0028*/ 	.dword	_ZN39_INTERNAL_486d0c01_4_k_cu_bb335626_62824cuda3std3__45__cpo4cendE
	.align		8
        /*0030*/ 	.dword	_ZN39_INTERNAL_486d0c01_4_k_cu_bb335626_62824cuda3std3__441_GLOBAL__N__486d0c01_4_k_cu_bb335626_62826ignoreE
	.align		8
        /*0038*/ 	.dword	_ZN39_INTERNAL_486d0c01_4_k_cu_bb335626_62824cuda3std3__419piecewise_constructE
	.align		8
        /*0040*/ 	.dword	_ZN39_INTERNAL_486d0c01_4_k_cu_bb335626_62824cuda3std3__48in_placeE
	.align		8
        /*0048*/ 	.dword	_ZN39_INTERNAL_486d0c01_4_k_cu_bb335626_62824cuda3std6ranges3__45__cpo4swapE
	.align		8
        /*0050*/ 	.dword	_ZN39_INTERNAL_486d0c01_4_k_cu_bb335626_62824cuda3std6ranges3__45__cpo9iter_moveE
	.align		8
        /*0058*/ 	.dword	_ZN39_INTERNAL_486d0c01_4_k_cu_bb335626_62824cute7productE
	.align		8
        /*0060*/ 	.dword	_ZN39_INTERNAL_486d0c01_4_k_cu_bb335626_62824cute1_E
	.align		8
        /*0068*/ 	.dword	$str$22
	.align		8
        /*0070*/ 	.dword	$str$23


//--------------------- .text._ZN7cutlass13device_kernelINS_4gemm6kernel13GemmUniversalIN4cute5tupleIJiiiiEEENS1_10collective13CollectiveMmaINS1_34MainloopSm90TmaGmmaWarpSpecializedILi5ENS5_IJNS4_1CILi1EEESB_SB_EEENS1_32KernelTmaWarpSpecializedPingpongEEENS5_IJNSA_ILi64EEENSA_ILi128EEENSA_ILi32EEEEEENS_10tfloat32_tENS5_IJlSB_lEEESJ_SK_NS4_8TiledMMAINS4_8MMA_AtomIJNS4_4SM904GMMA30MMA_64x128x8_F32TF32TF32_SS_TNILNSO_7ScaleInE1ELSQ_1EEEEEENS4_6LayoutISC_NS5_IJNSA_ILi0EEESU_SU_EEEEENS5_IJNS4_10UnderscoreESX_SX_EEEEENS4_13SM90_TMA_LOADENS4_14ComposedLayoutINS4_7SwizzleILi3ELi4ELi3EEENS4_18smem_ptr_flag_bitsILi32EEENST_INS5_IJNSA_ILi8EEESH_EEENS5_IJSH_SB_EEEEEEEvNS4_8identityES10_S1A_vS1B_EENS_8epilogue10collective6detail29Sm90TmaWarpSpecializedAdapterINS1E_15DefaultEpilogueISJ_SK_SK_NS1D_6thread17LinearCombinationISJ_Li1EffLNS1I_9ScaleType4KindE0ELNS_15FloatRoundStyleE2ESJ_EENS1_15EpilogueDefaultEEEEEvvEEEEvNT_6ParamsE --------------------------
	.section	.text._ZN7cutlass13device_kernelINS_4gemm6kernel13GemmUniversalIN4cute5tupleIJiiiiEEENS1_10collective13CollectiveMmaINS1_34MainloopSm90TmaGmmaWarpSpecializedILi5ENS5_IJNS4_1CILi1EEESB_SB_EEENS1_32KernelTmaWarpSpecializedPingpongEEENS5_IJNSA_ILi64EEENSA_ILi128EEENSA_ILi32EEEEEENS_10tfloat32_tENS5_IJlSB_lEEESJ_SK_NS4_8TiledMMAINS4_8MMA_AtomIJNS4_4SM904GMMA30MMA_64x128x8_F32TF32TF32_SS_TNILNSO_7ScaleInE1ELSQ_1EEEEEENS4_6LayoutISC_NS5_IJNSA_ILi0EEESU_SU_EEEEENS5_IJNS4_10UnderscoreESX_SX_EEEEENS4_13SM90_TMA_LOADENS4_14ComposedLayoutINS4_7SwizzleILi3ELi4ELi3EEENS4_18smem_ptr_flag_bitsILi32EEENST_INS5_IJNSA_ILi8EEESH_EEENS5_IJSH_SB_EEEEEEEvNS4_8identityES10_S1A_vS1B_EENS_8epilogue10collective6detail29Sm90TmaWarpSpecializedAdapterINS1E_15DefaultEpilogueISJ_SK_SK_NS1D_6thread17LinearCombinationISJ_Li1EffLNS1I_9ScaleType4KindE0ELNS_15FloatRoundStyleE2ESJ_EENS1_15EpilogueDefaultEEEEEvvEEEEvNT_6ParamsE,"ax",@progbits
	.align	128
.text._ZN7cutlass13device_kernelINS_4gemm6kernel13GemmUniversalIN4cute5tupleIJiiiiEEENS1_10collective13CollectiveMmaINS1_34MainloopSm90TmaGmmaWarpSpecializedILi5ENS5_IJNS4_1CILi1EEESB_SB_EEENS1_32KernelTmaWarpSpecializedPingpongEEENS5_IJNSA_ILi64EEENSA_ILi128EEENSA_ILi32EEEEEENS_10tfloat32_tENS5_IJlSB_lEEESJ_SK_NS4_8TiledMMAINS4_8MMA_AtomIJNS4_4SM904GMMA30MMA_64x128x8_F32TF32TF32_SS_TNILNSO_7ScaleInE1ELSQ_1EEEEEENS4_6LayoutISC_NS5_IJNSA_ILi0EEESU_SU_EEEEENS5_IJNS4_10UnderscoreESX_SX_EEEEENS4_13SM90_TMA_LOADENS4_14ComposedLayoutINS4_7SwizzleILi3ELi4ELi3EEENS4_18smem_ptr_flag_bitsILi32EEENST_INS5_IJNSA_ILi8EEESH_EEENS5_IJSH_SB_EEEEEEEvNS4_8identityES10_S1A_vS1B_EENS_8epilogue10collective6detail29Sm90TmaWarpSpecializedAdapterINS1E_15DefaultEpilogueISJ_SK_SK_NS1D_6thread17LinearCombinationISJ_Li1EffLNS1I_9ScaleType4KindE0ELNS_15FloatRoundStyleE2ESJ_EENS1_15EpilogueDefaultEEEEEvvEEEEvNT_6ParamsE:
        .type           _ZN7cutlass13device_kernelINS_4gemm6kernel13GemmUniversalIN4cute5tupleIJiiiiEEENS1_10collective13CollectiveMmaINS1_34MainloopSm90TmaGmmaWarpSpecializedILi5ENS5_IJNS4_1CILi1EEESB_SB_EEENS1_32KernelTmaWarpSpecializedPingpongEEENS5_IJNSA_ILi64EEENSA_ILi128EEENSA_ILi32EEEEEENS_10tfloat32_tENS5_IJlSB_lEEESJ_SK_NS4_8TiledMMAINS4_8MMA_AtomIJNS4_4SM904GMMA30MMA_64x128x8_F32TF32TF32_SS_TNILNSO_7ScaleInE1ELSQ_1EEEEEENS4_6LayoutISC_NS5_IJNSA_ILi0EEESU_SU_EEEEENS5_IJNS4_10UnderscoreESX_SX_EEEEENS4_13SM90_TMA_LOADENS4_14ComposedLayoutINS4_7SwizzleILi3ELi4ELi3EEENS4_18smem_ptr_flag_bitsILi32EEENST_INS5_IJNSA_ILi8EEESH_EEENS5_IJSH_SB_EEEEEEEvNS4_8identityES10_S1A_vS1B_EENS_8epilogue10collective6detail29Sm90TmaWarpSpecializedAdapterINS1E_15DefaultEpilogueISJ_SK_SK_NS1D_6thread17LinearCombinationISJ_Li1EffLNS1I_9ScaleType4KindE0ELNS_15FloatRoundStyleE2ESJ_EENS1_15EpilogueDefaultEEEEEvvEEEEvNT_6ParamsE,@function
        .size           _ZN7cutlass13device_kernelINS_4gemm6kernel13GemmUniversalIN4cute5tupleIJiiiiEEENS1_10collective13CollectiveMmaINS1_34MainloopSm90TmaGmmaWarpSpecializedILi5ENS5_IJNS4_1CILi1EEESB_SB_EEENS1_32KernelTmaWarpSpecializedPingpongEEENS5_IJNSA_ILi64EEENSA_ILi128EEENSA_ILi32EEEEEENS_10tfloat32_tENS5_IJlSB_lEEESJ_SK_NS4_8TiledMMAINS4_8MMA_AtomIJNS4_4SM904GMMA30MMA_64x128x8_F32TF32TF32_SS_TNILNSO_7ScaleInE1ELSQ_1EEEEEENS4_6LayoutISC_NS5_IJNSA_ILi0EEESU_SU_EEEEENS5_IJNS4_10UnderscoreESX_SX_EEEEENS4_13SM90_TMA_LOADENS4_14ComposedLayoutINS4_7SwizzleILi3ELi4ELi3EEENS4_18smem_ptr_flag_bitsILi32EEENST_INS5_IJNSA_ILi8EEESH_EEENS5_IJSH_SB_EEEEEEEvNS4_8identityES10_S1A_vS1B_EENS_8epilogue10collective6detail29Sm90TmaWarpSpecializedAdapterINS1E_15DefaultEpilogueISJ_SK_SK_NS1D_6thread17LinearCombinationISJ_Li1EffLNS1I_9ScaleType4KindE0ELNS_15FloatRoundStyleE2ESJ_EENS1_15EpilogueDefaultEEEEEvvEEEEvNT_6ParamsE,(.L_x_199 - _ZN7cutlass13device_kernelINS_4gemm6kernel13GemmUniversalIN4cute5tupleIJiiiiEEENS1_10collective13CollectiveMmaINS1_34MainloopSm90TmaGmmaWarpSpecializedILi5ENS5_IJNS4_1CILi1EEESB_SB_EEENS1_32KernelTmaWarpSpecializedPingpongEEENS5_IJNSA_ILi64EEENSA_ILi128EEENSA_ILi32EEEEEENS_10tfloat32_tENS5_IJlSB_lEEESJ_SK_NS4_8TiledMMAINS4_8MMA_AtomIJNS4_4SM904GMMA30MMA_64x128x8_F32TF32TF32_SS_TNILNSO_7ScaleInE1ELSQ_1EEEEEENS4_6LayoutISC_NS5_IJNSA_ILi0EEESU_SU_EEEEENS5_IJNS4_10UnderscoreESX_SX_EEEEENS4_13SM90_TMA_LOADENS4_14ComposedLayoutINS4_7SwizzleILi3ELi4ELi3EEENS4_18smem_ptr_flag_bitsILi32EEENST_INS5_IJNSA_ILi8EEESH_EEENS5_IJSH_SB_EEEEEEEvNS4_8identityES10_S1A_vS1B_EENS_8epilogue10collective6detail29Sm90TmaWarpSpecializedAdapterINS1E_15DefaultEpilogueISJ_SK_SK_NS1D_6thread17LinearCombinationISJ_Li1EffLNS1I_9ScaleType4KindE0ELNS_15FloatRoundStyleE2ESJ_EENS1_15EpilogueDefaultEEEEEvvEEEEvNT_6ParamsE)
        .other          _ZN7cutlass13device_kernelINS_4gemm6kernel13GemmUniversalIN4cute5tupleIJiiiiEEENS1_10collective13CollectiveMmaINS1_34MainloopSm90TmaGmmaWarpSpecializedILi5ENS5_IJNS4_1CILi1EEESB_SB_EEENS1_32KernelTmaWarpSpecializedPingpongEEENS5_IJNSA_ILi64EEENSA_ILi128EEENSA_ILi32EEEEEENS_10tfloat32_tENS5_IJlSB_lEEESJ_SK_NS4_8TiledMMAINS4_8MMA_AtomIJNS4_4SM904GMMA30MMA_64x128x8_F32TF32TF32_SS_TNILNSO_7ScaleInE1ELSQ_1EEEEEENS4_6LayoutISC_NS5_IJNSA_ILi0EEESU_SU_EEEEENS5_IJNS4_10UnderscoreESX_SX_EEEEENS4_13SM90_TMA_LOADENS4_14ComposedLayoutINS4_7SwizzleILi3ELi4ELi3EEENS4_18smem_ptr_flag_bitsILi32EEENST_INS5_IJNSA_ILi8EEESH_EEENS5_IJSH_SB_EEEEEEEvNS4_8identityES10_S1A_vS1B_EENS_8epilogue10collective6detail29Sm90TmaWarpSpecializedAdapterINS1E_15DefaultEpilogueISJ_SK_SK_NS1D_6thread17LinearCombinationISJ_Li1EffLNS1I_9ScaleType4KindE0ELNS_15FloatRoundStyleE2ESJ_EENS1_15EpilogueDefaultEEEEEvvEEEEvNT_6ParamsE,@"STO_CUDA_ENTRY STV_DEFAULT"
_ZN7cutlass13device_kernelINS_4gemm6kernel13GemmUniversalIN4cute5tupleIJiiiiEEENS1_10collective13CollectiveMmaINS1_34MainloopSm90TmaGmmaWarpSpecializedILi5ENS5_IJNS4_1CILi1EEESB_SB_EEENS1_32KernelTmaWarpSpecializedPingpongEEENS5_IJNSA_ILi64EEENSA_ILi128EEENSA_ILi32EEEEEENS_10tfloat32_tENS5_IJlSB_lEEESJ_SK_NS4_8TiledMMAINS4_8MMA_AtomIJNS4_4SM904GMMA30MMA_64x128x8_F32TF32TF32_SS_TNILNSO_7ScaleInE1ELSQ_1EEEEEENS4_6LayoutISC_NS5_IJNSA_ILi0EEESU_SU_EEEEENS5_IJNS4_10UnderscoreESX_SX_EEEEENS4_13SM90_TMA_LOADENS4_14ComposedLayoutINS4_7SwizzleILi3ELi4ELi3EEENS4_18smem_ptr_flag_bitsILi32EEENST_INS5_IJNSA_ILi8EEESH_EEENS5_IJSH_SB_EEEEEEEvNS4_8identityES10_S1A_vS1B_EENS_8epilogue10collective6detail29Sm90TmaWarpSpecializedAdapterINS1E_15DefaultEpilogueISJ_SK_SK_NS1D_6thread17LinearCombinationISJ_Li1EffLNS1I_9ScaleType4KindE0ELNS_15FloatRoundStyleE2ESJ_EENS1_15EpilogueDefaultEEEEEvvEEEEvNT_6ParamsE:
[----:B------:R-:W0:Y:S02]  /*0000*/  LDC R1, c[0x0][0x28] ;  /* 0x00000a00ff017b82 */ /* 0x000e240000000800 */
[----:B0-----:R-:W-:Y:S01]  /*0010*/  VIADD R1, R1, 0xfffffff8 ;  /* 0xfffffff801017836 */ /* 0x001fe20000000000 */
[----:B------:R-:W0:Y:S01]  /*0020*/  S2R R4, SR_TID.X ;  /* 0x0000000000047919 */ /* 0x000e220000002100 */
[----:B------:R-:W-:Y:S01]  /*0030*/  ELECT P0, URZ, PT ;  /* 0x00000000003f782f */ /* 0x000fe20003800000 */
[----:B------:R-:W-:Y:S01]  /*0040*/  BSSY B0, `(.L_x_0) ;  /* 0x000000f000007945 */ /* 0x000fe20003800000 */
[--C-:B0-----:R-:W-:Y:S02]  /*0050*/  SHF.R.U32.HI R0, RZ, 0x5, R4.reuse ;  /* 0x00000005ff007819 */ /* 0x101fe40000011604 */
[----:B------:R-:W-:-:S03]  /*0060*/  SHF.R.U32.HI R5, RZ, 0x7, R4 ;  /* 0x00000007ff057819 */ /* 0x000fc60000011604 */
[----:B------:R-:W0:Y:S04]  /*0070*/  SHFL.IDX PT, R2, R0, RZ, 0x1f ;  /* 0x00001fff00027589 */ /* 0x000e2800000e0000 */
[----:B------:R1:W2:Y:S01]  /*0080*/  SHFL.IDX PT, R7, R5, RZ, 0x1f ;  /* 0x00001fff05077589 */ /* 0x0002a200000e0000 */
[----:B0-----:R-:W-:-:S13]  /*0090*/  ISETP.NE.OR P0, PT, R2, RZ, !P0 ;  /* 0x000000ff0200720c */ /* 0x001fda0004705670 */
[----:B-12---:R-:W-:Y:S05]  /*00a0*/  @P0 BRA `(.L_x_1) ;  /* 0x0000000000200947 */ /* 0x006fea0003800000 */
[----:B------:R-:W-:Y:S02]  /*00b0*/  ULDC.64 UR4, c[0x0][0x198] ;  /* 0x0000660000047ab9 */ /* 0x000fe40000000a00 */
[----:B------:R-:W-:Y:S02]  /*00c0*/  UIADD3 UR6, UP0, UR4, 0xf0, URZ ;  /* 0x000000f004067890 */ /* 0x000fe4000ff1e03f */
[----:B------:R-:W-:Y:S02]  /*00d0*/  UIADD3 UR4, UP1, UR4, 0x1f0, URZ ;  /* 0x000001f004047890 */ /* 0x000fe4000ff3e03f */
[----:B------:R-:W-:Y:S02]  /*00e0*/  UIADD3.X UR7, URZ, UR5, URZ, UP0, !UPT ;  /* 0x000000053f077290 */ /* 0x000fe400087fe43f */
[----:B------:R-:W-:-:S07]  /*00f0*/  UIADD3.X UR5, URZ, UR5, URZ, UP1, !UPT ;  /* 0x000000053f057290 */ /* 0x000fce0008ffe43f */
[----:B------:R0:W-:Y:S02]  /*0100*/  UTMACCTL.PF [UR6] ;  /* 0x00000000060079b9 */ /* 0x0001e40008040000 */
[----:B------:R0:W-:Y:S02]  /*0110*/  UTMACCTL.PF [UR4] ;  /* 0x00000000040079b9 */ /* 0x0001e40008040000 */
[----:B0-----:R-:W-:Y:S01]  /*0120*/  NOP ;  /* 0x0000000000007918 */ /* 0x001fe20000000000 */
.L_x_1:
[----:B------:R-:W-:Y:S05]  /*0130*/  BSYNC B0 ;  /* 0x0000000000007941 */ /* 0x000fea0003800000 */
.L_x_0:
[----:B------:R-:W0:Y:S02]  /*0140*/  SHFL.IDX PT, R3, R0, RZ, 0x1f ;  /* 0x00001fff00037589 */ /* 0x000e2400000e0000 */
[----:B0-----:R-:W-:-:S13]  /*0150*/  ISETP.NE.AND P0, PT, R3, RZ, PT ;  /* 0x000000ff0300720c */ /* 0x001fda0003f05270 */
[----:B------:R-:W-:Y:S05]  /*0160*/  @P0 BRA `(.L_x_2) ;  /* 0x0000000000600947 */ /* 0x000fea0003800000 */
[----:B------:R-:W0:Y:S01]  /*0170*/  S2UR UR8, SR_CgaCtaId ;  /* 0x00000000000879c3 */ /* 0x000e220000008800 */
[----:B------:R-:W-:Y:S01]  /*0180*/  UMOV UR4, 0x400 ;  /* 0x0000040000047882 */ /* 0x000fe20000000000 */
[----:B------:R-:W-:Y:S01]  /*0190*/  UMOV UR5, 0x1 ;  /* 0x0000000100057882 */ /* 0x000fe20000000000 */
[----:B------:R-:W-:Y:S01]  /*01a0*/  UMOV UR6, 0x80 ;  /* 0x0000008000067882 */ /* 0x000fe20000000000 */
[----:B------:R-:W-:Y:S01]  /*01b0*/  ELECT P0, URZ, PT ;  /* 0x00000000003f782f */ /* 0x000fe20003800000 */
[----:B------:R-:W-:-:S04]  /*01c0*/  UIADD3 UR6, -UR6, 0x100000, URZ ;  /* 0x0010000006067890 */ /* 0x000fc8000fffe13f */
[----:B------:R-:W-:Y:S02]  /*01d0*/  USHF.L.U32 UR7, UR6, 0xb, URZ ;  /* 0x0000000b06077899 */ /* 0x000fe4000800063f */
[----:B------:R-:W-:Y:S02]  /*01e0*/  USHF.L.U32 UR6, UR6, 0x1, URZ ;  /* 0x0000000106067899 */ /* 0x000fe4000800063f */
[----:B0-----:R-:W-:Y:S02]  /*01f0*/  ULEA UR8, UR8, UR4, 0x18 ;  /* 0x0000000408087291 */ /* 0x001fe4000f8ec03f */
[----:B------:R-:W-:-:S04]  /*0200*/  UIADD3 UR4, -UR5, 0x100000, URZ ;  /* 0x0010000005047890 */ /* 0x000fc8000fffe13f */
[----:B------:R-:W-:Y:S02]  /*0210*/  USHF.L.U32 UR5, UR4, 0xb, URZ ;  /* 0x0000000b04057899 */ /* 0x000fe4000800063f */
[----:B------:R-:W-:Y:S01]  /*0220*/  USHF.L.U32 UR4, UR4, 0x1, URZ ;  /* 0x0000000104047899 */ /* 0x000fe2000800063f */
[----:B------:R-:W0:Y:S11]  /*0230*/  FENCE.VIEW.ASYNC.S ;  /* 0x00000000000073c6 */ /* 0x000e360000000000 */
[----:B0-----:R0:W1:Y:S01]  /*0240*/  SYNCS.EXCH.64 URZ, [UR8], UR4 ;  /* 0x00000004083f75b2 */ /* 0x0010620008000100 */
[----:B------:R0:W2:Y:S01]  /*0250*/  SYNCS.EXCH.64 URZ, [UR8+0x28], UR6 ;  /* 0x00002806083f75b2 */ /* 0x0000a20008000100 */
[----:B------:R0:W3:Y:S01]  /*0260*/  SYNCS.EXCH.64 URZ, [UR8+0x8], UR4 ;  /* 0x00000804083f75b2 */ /* 0x0000e20008000100 */
[----:B------:R0:W4:Y:S01]  /*0270*/  SYNCS.EXCH.64 URZ, [UR8+0x30], UR6 ;  /* 0x00003006083f75b2 */ /* 0x0001220008000100 */
[----:B------:R0:W0:Y:S01]  /*0280*/  SYNCS.EXCH.64 URZ, [UR8+0x10], UR4 ;  /* 0x00001004083f75b2 */ /* 0x0000220008000100 */
[----:B------:R0:W0:Y:S01]  /*0290*/  SYNCS.EXCH.64 URZ, [UR8+0x38], UR6 ;  /* 0x00003806083f75b2 */ /* 0x0000220008000100 */
[----:B------:R0:W0:Y:S01]  /*02a0*/  SYNCS.EXCH.64 URZ, [UR8+0x18], UR4 ;  /* 0x00001804083f75b2 */ /* 0x0000220008000100 */
[----:B------:R0:W0:Y:S01]  /*02b0*/  SYNCS.EXCH.64 URZ, [UR8+0x40], UR6 ;  /* 0x00004006083f75b2 */ /* 0x0000220008000100 */
[----:B------:R0:W0:Y:S01]  /*02c0*/  SYNCS.EXCH.64 URZ, [UR8+0x20], UR4 ;  /* 0x00002004083f75b2 */ /* 0x0000220008000100 */
[----:B------:R0:W0:Y:S01]  /*02d0*/  SYNCS.EXCH.64 URZ, [UR8+0x48], UR6 ;  /* 0x00004806083f75b2 */ /* 0x0000220008000100 */
[----:B------:R-:W-:Y:S01]  /*02e0*/  NOP ;  /* 0x0000000000007918 */ /* 0x000fe20000000000 */
.L_x_2:
[----:B------:R-:W5:Y:S01]  /*02f0*/  SHFL.IDX PT, R6, R0, RZ, 0x1f ;  /* 0x00001fff00067589 */ /* 0x000f6200000e0000 */
[----:B------:R-:W-:Y:S01]  /*0300*/  ELECT P0, URZ, PT ;  /* 0x00000000003f782f */ /* 0x000fe20003800000 */
[----:B------:R-:W-:Y:S01]  /*0310*/  NOP ;  /* 0x0000000000007918 */ /* 0x000fe20000000000 */
[----:B------:R-:W-:Y:S01]  /*0320*/  ELECT P1, URZ, PT ;  /* 0x00000000003f782f */ /* 0x000fe20003820000 */
[----:B------:R-:W1:Y:S01]  /*0330*/  SHFL.IDX PT, R3, R0, RZ, 0x1f ;  /* 0x00001fff00037589 */ /* 0x000e6200000e0000 */
[----:B0-----:R-:W-:Y:S01]  /*0340*/  UMOV UR4, 0x20 ;  /* 0x0000002000047882 */ /* 0x001fe20000000000 */
[----:B------:R-:W-:Y:S01]  /*0350*/  UMOV UR11, 0x80 ;  /* 0x00000080000b7882 */ /* 0x000fe20000000000 */
[----:B------:R-:W-:Y:S01]  /*0360*/  NOP ;  /* 0x0000000000007918 */ /* 0x000fe20000000000 */
[----:B------:R-:W0:Y:S01]  /*0370*/  SHFL.IDX PT, R5, R5, RZ, 0x1f ;  /* 0x00001fff05057589 */ /* 0x000e2200000e0000 */
[C---:B------:R-:W-:Y:S01]  /*0380*/  VIADD R31, R7.reuse, 0xffffffff ;  /* 0xffffffff071f7836 */ /* 0x040fe20000000000 */
[----:B------:R-:W-:Y:S01]  /*0390*/  ULDC.64 UR36, c[0x0][0x208] ;  /* 0x0000820000247ab9 */ /* 0x000fe20000000a00 */
[----:B------:R-:W-:-:S03]  /*03a0*/  ISETP.NE.AND P2, PT, R7, RZ, PT ;  /* 0x000000ff0700720c */ /* 0x000fc60003f45270 */
[----:B------:R-:W-:Y:S02]  /*03b0*/  ISETP.GE.U32.AND P3, PT, R31, 0x2, PT ;  /* 0x000000021f00780c */ /* 0x000fe40003f66070 */
[----:B-----5:R-:W-:Y:S02]  /*03c0*/  ISETP.NE.OR P0, PT, R6, RZ, !P0 ;  /* 0x000000ff0600720c */ /* 0x020fe40004705670 */
[----:B-1----:R-:W-:Y:S02]  /*03d0*/  ISETP.NE.OR P1, PT, R3, RZ, !P1 ;  /* 0x000000ff0300720c */ /* 0x002fe40004f25670 */
[----:B------:R-:W-:Y:S02]  /*03e0*/  SHF.R.S32.HI R3, RZ, 0x1f, R2 ;  /* 0x0000001fff037819 */ /* 0x000fe40000011402 */
[----:B0-----:R-:W-:Y:S02]  /*03f0*/  R2UR UR43, R5 ;  /* 0x00000000052b72ca */ /* 0x001fe400000e0000 */
[----:B------:R-:W-:-:S05]  /*0400*/  LEA.HI R3, R3, R2, RZ, 0x2 ;  /* 0x0000000203037211 */ /* 0x000fca00078f10ff */
[----:B------:R-:W-:Y:S01]  /*0410*/  VOTEU.ALL UP0, P0 ;  /* 0x00000000003f7886 */ /* 0x000fe20000000000 */
[----:B------:R-:W-:Y:S01]  /*0420*/  LOP3.LUT R3, R3, 0xfffffffc, RZ, 0xc0, !PT ;  /* 0xfffffffc03037812 */ /* 0x000fe200078ec0ff */
[----:B------:R-:W-:-:S03]  /*0430*/  VOTEU.ALL UP1, P1 ;  /* 0x00000000003f7886 */ /* 0x000fc60000820000 */
[----:B------:R-:W0:Y:S01]  /*0440*/  @!UP0 S2UR UR7, SR_CgaCtaId ;  /* 0x00000000000789c3 */ /* 0x000e220000008800 */
[----:B------:R-:W-:Y:S01]  /*0450*/  @!UP0 UMOV UR6, 0x400 ;  /* 0x0000040000068882 */ /* 0x000fe20000000000 */
[----:B------:R-:W-:-:S04]  /*0460*/  @!UP0 UIADD3 UR4, -UR4, 0x100000, URZ ;  /* 0x0010000004048890 */ /* 0x000fc8000fffe13f */
[----:B------:R-:W-:Y:S02]  /*0470*/  @!UP0 USHF.L.U32 UR5, UR4, 0xb, URZ ;  /* 0x0000000b04058899 */ /* 0x000fe4000800063f */
[----:B------:R-:W-:Y:S01]  /*0480*/  @!UP0 USHF.L.U32 UR4, UR4, 0x1, URZ ;  /* 0x0000000104048899 */ /* 0x000fe2000800063f */
[----:B------:R-:W-:Y:S01]  /*0490*/  IMAD.IADD R14, R2, 0x1, -R3 ;  /* 0x00000001020e7824 */ /* 0x000fe200078e0a03 */
[----:B------:R-:W-:Y:S01]  /*04a0*/  @!UP1 UMOV UR9, 0x400 ;  /* 0x0000040000099882 */ /* 0x000fe20000000000 */
[----:B------:R-:W-:Y:S01]  /*04b0*/  VOTEU.ALL UP2, P1 ;  /* 0x00000000003f7886 */ /* 0x000fe20000840000 */
[----:B------:R-:W-:Y:S01]  /*04c0*/  VOTEU.ALL UP3, P1 ;  /* 0x00000000003f7886 */ /* 0x000fe20000860000 */
[----:B------:R-:W-:Y:S01]  /*04d0*/  VOTEU.ALL UP4, P1 ;  /* 0x00000000003f7886 */ /* 0x000fe20000880000 */
[----:B------:R-:W1:Y:S01]  /*04e0*/  @!UP1 S2UR UR10, SR_CgaCtaId ;  /* 0x00000000000a99c3 */ /* 0x000e620000008800 */
[----:B------:R-:W-:Y:S01]  /*04f0*/  VOTEU.ALL UP5, P1 ;  /* 0x00000000003f7886 */ /* 0x000fe200008a0000 */
[----:B------:R-:W-:-:S04]  /*0500*/  SHF.R.S32.HI R3, RZ, 0x1f, R4 ;  /* 0x0000001fff037819 */ /* 0x000fc80000011404 */
[----:B------:R-:W-:-:S04]  /*0510*/  LEA.HI R3, R3, R4, RZ, 0x7 ;  /* 0x0000000403037211 */ /* 0x000fc800078f38ff */
[----:B------:R-:W-:-:S05]  /*0520*/  LOP3.LUT R3, R3, 0xffffff80, RZ, 0xc0, !PT ;  /* 0xffffff8003037812 */ /* 0x000fca00078ec0ff */
[----:B------:R-:W-:Y:S01]  /*0530*/  IMAD.IADD R5, R4, 0x1, -R3 ;  /* 0x0000000104057824 */ /* 0x000fe200078e0a03 */
[----:B0-----:R-:W-:Y:S02]  /*0540*/  @!UP0 ULEA UR8, UR7, UR6, 0x18 ;  /* 0x0000000607088291 */ /* 0x001fe4000f8ec03f */
[----:B------:R-:W-:-:S04]  /*0550*/  @!UP1 UIADD3 UR6, -UR11, 0x100000, URZ ;  /* 0x001000000b069890 */ /* 0x000fc8000fffe13f */
[----:B------:R-:W-:Y:S02]  /*0560*/  @!UP1 USHF.L.U32 UR7, UR6, 0xb, URZ ;  /* 0x0000000b06079899 */ /* 0x000fe4000800063f */
[----:B------:R-:W-:Y:S01]  /*0570*/  @!UP1 USHF.L.U32 UR6, UR6, 0x1, URZ ;  /* 0x0000000106069899 */ /* 0x000fe2000800063f */
[----:B------:R-:W-:Y:S01]  /*0580*/  VOTEU.ALL UP0, P0 ;  /* 0x00000000003f7886 */ /* 0x000fe20000000000 */
[----:B-1----:R-:W-:Y:S01]  /*0590*/  @!UP1 ULEA UR9, UR10, UR9, 0x18 ;  /* 0x000000090a099291 */ /* 0x002fe2000f8ec03f */
[----:B------:R-:W-:Y:S02]  /*05a0*/  VOTEU.ALL UP1, P0 ;  /* 0x00000000003f7886 */ /* 0x000fe40000020000 */
[----:B------:R-:W-:Y:S01]  /*05b0*/  ULDC.64 UR10, c[0x0][0x598] ;  /* 0x00016600000a7ab9 */ /* 0x000fe20000000a00 */
[----:B------:R-:W-:Y:S01]  /*05c0*/  ISETP.NE.AND P0, PT, R14, 0x3, PT ;  /* 0x000000030e00780c */ /* 0x000fe20003f05270 */
[----:B------:R-:W0:Y:S02]  /*05d0*/  FENCE.VIEW.ASYNC.S ;  /* 0x00000000000073c6 */ /* 0x000e240000000000 */
[----:B0-----:R0:W2:Y:S01]  /*05e0*/  @!UP0 SYNCS.EXCH.64 URZ, [UR8+0x80], UR4 ;  /* 0x00008004083f85b2 */ /* 0x0010a20008000100 */
[----:B------:R-:W-:-:S02]  /*05f0*/  ISETP.NE.U32.AND P1, PT, RZ, UR10, PT ;  /* 0x0000000aff007c0c */ /* 0x000fc4000bf25070 */
[----:B------:R-:W-:Y:S02]  /*0600*/  ISETP.EQ.OR P0, PT, R14, RZ, !P0 ;  /* 0x000000ff0e00720c */ /* 0x000fe40004702670 */
[----:B------:R-:W-:Y:S02]  /*0610*/  ISETP.NE.AND.EX P1, PT, RZ, UR11, PT, P1 ;  /* 0x0000000bff007c0c */ /* 0x000fe4000bf25310 */
[----:B------:R-:W-:-:S04]  /*0620*/  ISETP.EQ.AND P0, PT, R7, RZ, P0 ;  /* 0x000000ff0700720c */ /* 0x000fc80000702270 */
[----:B------:R-:W-:-:S04]  /*0630*/  SEL R23, RZ, 0x1, !P0 ;  /* 0x00000001ff177807 */ /* 0x000fc80004000000 */
[----:B------:R-:W-:Y:S01]  /*0640*/  SEL R23, R23, 0x2, P3 ;  /* 0x0000000217177807 */ /* 0x000fe20001800000 */
[----:B------:R0:W2:Y:S01]  /*0650*/  @!UP1 SYNCS.EXCH.64 URZ, [UR8+0x88], UR4 ;  /* 0x00008804083f95b2 */ /* 0x0000a20008000100 */
[----:B------:R-:W-:Y:S01]  /*0660*/  NOP ;  /* 0x0000000000007918 */ /* 0x000fe20000000000 */
[----:B------:R0:W2:Y:S01]  /*0670*/  @!UP2 SYNCS.EXCH.64 URZ, [UR9+0x60], UR6 ;  /* 0x00006006093fa5b2 */ /* 0x0000a20008000100 */
[----:B------:R0:W2:Y:S01]  /*0680*/  @!UP3 SYNCS.EXCH.64 URZ, [UR9+0x68], UR6 ;  /* 0x00006806093fb5b2 */ /* 0x0000a20008000100 */
[----:B------:R0:W2:Y:S01]  /*0690*/  @!UP4 SYNCS.EXCH.64 URZ, [UR9+0x70], UR6 ;  /* 0x00007006093fc5b2 */ /* 0x0000a20008000100 */
[----:B------:R0:W2:Y:S01]  /*06a0*/  @!UP5 SYNCS.EXCH.64 URZ, [UR9+0x78], UR6 ;  /* 0x00007806093fd5b2 */ /* 0x0000a20008000100 */
[----:B------:R-:W-:Y:S01]  /*06b0*/  NOP ;  /* 0x0000000000007918 */ /* 0x000fe20000000000 */
[----:B--234-:R-:W-:Y:S06]  /*06c0*/  BAR.SYNC.DEFER_BLOCKING 0x0 ;  /* 0x0000000000007b1d */ /* 0x01cfec0000010000 */
[----:B0-----:R-:W-:Y:S05]  /*06d0*/  @!P1 BRA `(.L_x_3) ;  /* 0x00000000001c9947 */ /* 0x001fea0003800000 */
[----:B------:R-:W0:Y:S02]  /*06e0*/  LDC.64 R2, c[0x0][0x598] ;  /* 0x00016600ff027b82 */ /* 0x000e240000000a00 */
[----:B0-----:R-:W2:Y:S02]  /*06f0*/  LDG.E.64 R2, desc[UR36][R2.64] ;  /* 0x0000002402027981 */ /* 0x001ea4000c1e1b00 */
[----:B--2---:R-:W-:-:S04]  /*0700*/  ISETP.NE.U32.AND P0, PT, R2, RZ, PT ;  /* 0x000000ff0200720c */ /* 0x004fc80003f05070 */
[----:B------:R-:W-:-:S13]  /*0710*/  ISETP.NE.AND.EX P0, PT, R3, RZ, PT, P0 ;  /* 0x000000ff0300720c */ /* 0x000fda0003f05300 */
[----:B------:R-:W-:Y:S05]  /*0720*/  @!P0 BRA `(.L_x_3) ;  /* 0x0000000000088947 */ /* 0x000fea0003800000 */
[----:B------:R1:W5:Y:S01]  /*0730*/  LD.E R88, desc[UR36][R2.64] ;  /* 0x0000002402587980 */ /* 0x000362000c101900 */
[----:B------:R-:W-:Y:S05]  /*0740*/  BRA `(.L_x_4) ;  /* 0x0000000000247947 */ /* 0x000fea0003800000 */
.L_x_3:
[----:B------:R-:W-:Y:S02]  /*0750*/  ULDC.64 UR4, c[0x0][0x588] ;  /* 0x0001620000047ab9 */ /* 0x000fe40000000a00 */
[----:B------:R-:W-:-:S04]  /*0760*/  ISETP.NE.U32.AND P0, PT, RZ, UR4, PT ;  /* 0x00000004ff007c0c */ /* 0x000fc8000bf05070 */
[----:B------:R-:W-:-:S13]  /*0770*/  ISETP.NE.AND.EX P0, PT, RZ, UR5, PT, P0 ;  /* 0x00000005ff007c0c */ /* 0x000fda000bf05300 */
[----:B------:R-:W-:Y:S05]  /*0780*/  @!P0 BRA `(.L_x_5) ;  /* 0x00000000000c8947 */ /* 0x000fea0003800000 */
[----:B------:R-:W0:Y:S02]  /*0790*/  LDC.64 R88, c[0x0][0x588] ;  /* 0x00016200ff587b82 */ /* 0x000e240000000a00 */
[----:B0-----:R0:W5:Y:S01]  /*07a0*/  LDG.E R88, desc[UR36][R88.64] ;  /* 0x0000002458587981 */ /* 0x001162000c1e1900 */
[----:B------:R-:W-:Y:S05]  /*07b0*/  BRA `(.L_x_4) ;  /* 0x0000000000087947 */ /* 0x000fea0003800000 */
.L_x_5:
[----:B------:R-:W-:Y:S02]  /*07c0*/  ULDC UR4, c[0x0][0x580] ;  /* 0x0001600000047ab9 */ /* 0x000fe40000000800 */
[----:B------:R-:W-:-:S07]  /*07d0*/  IMAD.U32 R88, RZ, RZ, UR4 ;  /* 0x00000004ff587e24 */ /* 0x000fce000f8e00ff */
.L_x_4:
[----:B------:R-:W-:Y:S02]  /*07e0*/  ULDC.64 UR4, c[0x0][0x5a0] ;  /* 0x0001680000047ab9 */ /* 0x000fe40000000a00 */
[----:B------:R-:W-:-:S04]  /*07f0*/  ISETP.NE.U32.AND P0, PT, RZ, UR4, PT ;  /* 0x00000004ff007c0c */ /* 0x000fc8000bf05070 */
[----:B------:R-:W-:-:S13]  /*0800*/  ISETP.NE.AND.EX P0, PT, RZ, UR5, PT, P0 ;  /* 0x00000005ff007c0c */ /* 0x000fda000bf05300 */
[----:B------:R-:W-:Y:S05]  /*0810*/  @!P0 BRA `(.L_x_6) ;  /* 0x00000000001c8947 */ /* 0x000fea0003800000 */
[----:B-1----:R-:W1:Y:S02]  /*0820*/  LDC.64 R2, c[0x0][0x5a0] ;  /* 0x00016800ff027b82 */ /* 0x002e640000000a00 */
[----:B-1----:R-:W2:Y:S02]  /*0830*/  LDG.E.64 R2, desc[UR36][R2.64] ;  /* 0x0000002402027981 */ /* 0x002ea4000c1e1b00 */
[----:B--2---:R-:W-:-:S04]  /*0840*/  ISETP.NE.U32.AND P0, PT, R2, RZ, PT ;  /* 0x000000ff0200720c */ /* 0x004fc80003f05070 */
[----:B------:R-:W-:-:S13]  /*0850*/  ISETP.NE.AND.EX P0, PT, R3, RZ, PT, P0 ;  /* 0x000000ff0300720c */ /* 0x000fda0003f05300 */
[----:B------:R-:W-:Y:S05]  /*0860*/  @!P0 BRA `(.L_x_6) ;  /* 0x0000000000088947 */ /* 0x000fea0003800000 */
[----:B0-----:R2:W5:Y:S01]  /*0870*/  LD.E R89, desc[UR36][R2.64] ;  /* 0x0000002402597980 */ /* 0x001562000c101900 */
[----:B------:R-:W-:Y:S05]  /*0880*/  BRA `(.L_x_7) ;  /* 0x0000000000247947 */ /* 0x000fea0003800000 */
.L_x_6:
[----:B------:R-:W-:Y:S02]  /*0890*/  ULDC.64 UR4, c[0x0][0x590] ;  /* 0x0001640000047ab9 */ /* 0x000fe40000000a00 */
[----:B------:R-:W-:-:S04]  /*08a0*/  ISETP.NE.U32.AND P0, PT, RZ, UR4, PT ;  /* 0x00000004ff007c0c */ /* 0x000fc8000bf05070 */
[----:B------:R-:W-:-:S13]  /*08b0*/  ISETP.NE.AND.EX P0, PT, RZ, UR5, PT, P0 ;  /* 0x00000005ff007c0c */ /* 0x000fda000bf05300 */
[----:B------:R-:W-:Y:S05]  /*08c0*/  @!P0 BRA `(.L_x_8) ;  /* 0x00000000000c8947 */ /* 0x000fea0003800000 */
[----:B-1----:R-:W0:Y:S02]  /*08d0*/  LDC.64 R2, c[0x0][0x590] ;  /* 0x00016400ff027b82 */ /* 0x002e240000000a00 */
[----:B0-----:R0:W5:Y:S01]  /*08e0*/  LDG.E R89, desc[UR36][R2.64] ;  /* 0x0000002402597981 */ /* 0x001162000c1e1900 */
[----:B------:R-:W-:Y:S05]  /*08f0*/  BRA `(.L_x_7) ;  /* 0x0000000000087947 */ /* 0x000fea0003800000 */
.L_x_8:
[----:B------:R-:W-:Y:S02]  /*0900*/  ULDC UR4, c[0x0][0x584] ;  /* 0x0001610000047ab9 */ /* 0x000fe40000000800 */
[----:B0-----:R-:W-:-:S07]  /*0910*/  IMAD.U32 R89, RZ, RZ, UR4 ;  /* 0x00000004ff597e24 */ /* 0x001fce000f8e00ff */
.L_x_7:
[----:B012---:R-:W0:Y:S01]  /*0920*/  LDC R2, c[0x0][0x65c] ;  /* 0x00019700ff027b82 */ /* 0x007e220000000800 */
[----:B------:R-:W1:Y:S01]  /*0930*/  S2R R15, SR_CTAID.Y ;  /* 0x00000000000f7919 */ /* 0x000e620000002600 */
[----:B------:R-:W-:Y:S01]  /*0940*/  ULDC UR6, c[0x0][0x28c] ;  /* 0x0000a30000067ab9 */ /* 0x000fe20000000800 */
[----:B------:R-:W-:Y:S01]  /*0950*/  ISETP.NE.AND P0, PT, R7, 0x2, PT ;  /* 0x000000020700780c */ /* 0x000fe20003f05270 */
[----:B------:R-:W-:Y:S01]  /*0960*/  UIADD3 UR6, UR6, 0x1f, URZ ;  /* 0x0000001f06067890 */ /* 0x000fe2000fffe03f */
[----:B------:R-:W2:Y:S01]  /*0970*/  S2R R6, SR_CTAID.X ;  /* 0x0000000000067919 */ /* 0x000ea20000002500 */
[----:B------:R-:W-:Y:S01]  /*0980*/  UMOV UR38, URZ ;  /* 0x0000003f00267c82 */ /* 0x000fe20008000000 */
[----:B------:R-:W-:Y:S01]  /*0990*/  UMOV UR39, URZ ;  /* 0x0000003f00277c82 */ /* 0x000fe20008000000 */
[----:B------:R-:W-:Y:S01]  /*09a0*/  USHF.R.S32.HI UR7, URZ, 0x1f, UR6 ;  /* 0x0000001f3f077899 */ /* 0x000fe20008011406 */
[----:B------:R-:W-:-:S03]  /*09b0*/  ULDC.64 UR8, c[0x0][0x650] ;  /* 0x0001940000087ab9 */ /* 0x000fc60000000a00 */
[----:B------:R-:W-:-:S04]  /*09c0*/  ULEA.HI UR7, UR7, UR6, URZ, 0x5 ;  /* 0x0000000607077291 */ /* 0x000fc8000f8f283f */
[----:B------:R-:W-:Y:S01]  /*09d0*/  USHF.R.S32.HI UR40, URZ, 0x5, UR7 ;  /* 0x000000053f287899 */ /* 0x000fe20008011407 */
[----:B0-----:R-:W-:-:S13]  /*09e0*/  ISETP.NE.AND P1, PT, R2, 0x1, PT ;  /* 0x000000010200780c */ /* 0x001fda0003f25270 */
[----:B------:R-:W2:Y:S01]  /*09f0*/  @P1 LDC R17, c[0x0][0x10] ;  /* 0x00000400ff111b82 */ /* 0x000ea20000000800 */
[----:B-1----:R-:W-:Y:S02]  /*0a00*/  @P1 IMAD.MOV.U32 R8, RZ, RZ, R15 ;  /* 0x000000ffff081224 */ /* 0x002fe400078e000f */
[----:B------:R-:W-:Y:S02]  /*0a10*/  @P1 IMAD.MOV.U32 R9, RZ, RZ, RZ ;  /* 0x000000ffff091224 */ /* 0x000fe400078e00ff */
[----:B------:R-:W-:-:S03]  /*0a20*/  @P1 IMAD.MOV.U32 R7, RZ, RZ, RZ ;  /* 0x000000ffff071224 */ /* 0x000fc600078e00ff */
[----:B------:R-:W0:Y:S01]  /*0a30*/  @!P1 LDC R3, c[0x0][0xc] ;  /* 0x00000300ff039b82 */ /* 0x000e220000000800 */
[----:B------:R-:W-:Y:S01]  /*0a40*/  ULDC UR4, c[0x0][0xc] ;  /* 0x0000030000047ab9 */ /* 0x000fe20000000800 */
[----:B------:R-:W-:Y:S02]  /*0a50*/  ULDC UR5, c[0x0][0x10] ;  /* 0x0000040000057ab9 */ /* 0x000fe40000000800 */
[----:B------:R-:W-:-:S04]  /*0a60*/  UIMAD.WIDE.U32 UR4, UR4, UR5, URZ ;  /* 0x00000005040472a5 */ /* 0x000fc8000f8e003f */
[----:B------:R-:W1:Y:S01]  /*0a70*/  LDC R0, c[0x0][0x14] ;  /* 0x00000500ff007b82 */ /* 0x000e620000000800 */
[----:B--2---:R-:W-:-:S04]  /*0a80*/  @P1 IMAD.WIDE.U32 R16, R6, R17, R8 ;  /* 0x0000001106101225 */ /* 0x004fc800078e0008 */
[----:B------:R-:W-:Y:S02]  /*0a90*/  @P1 IMAD.IADD R17, R17, 0x1, R7 ;  /* 0x0000000111111824 */ /* 0x000fe400078e0207 */
[----:B------:R-:W-:Y:S02]  /*0aa0*/  IMAD.MOV.U32 R7, RZ, RZ, RZ ;  /* 0x000000ffff077224 */ /* 0x000fe400078e00ff */
[----:B0-----:R-:W-:-:S04]  /*0ab0*/  @!P1 IMAD.WIDE.U32 R8, R3, R15, R6 ;  /* 0x0000000f03089225 */ /* 0x001fc800078e0006 */
[----:B------:R-:W-:Y:S02]  /*0ac0*/  @!P1 IMAD.MOV.U32 R16, RZ, RZ, R8 ;  /* 0x000000ffff109224 */ /* 0x000fe400078e0008 */
[----:B-1----:R-:W-:-:S04]  /*0ad0*/  IMAD.WIDE.U32 R10, R0, UR4, RZ ;  /* 0x00000004000a7c25 */ /* 0x002fc8000f8e00ff */
[----:B------:R-:W-:Y:S01]  /*0ae0*/  IMAD R3, R0, UR5, RZ ;  /* 0x0000000500037c24 */ /* 0x000fe2000f8e02ff */
[----:B------:R0:W-:Y:S01]  /*0af0*/  STL.64 [R1], R10 ;  /* 0x0000000a01007387 */ /* 0x0001e20000100a00 */
[----:B------:R-:W-:Y:S02]  /*0b00*/  @!P1 IMAD.MOV.U32 R17, RZ, RZ, R9 ;  /* 0x000000ffff119224 */ /* 0x000fe400078e0009 */
[----:B------:R-:W-:Y:S01]  /*0b10*/  IMAD.IADD R0, R11, 0x1, R3 ;  /* 0x000000010b007824 */ /* 0x000fe200078e0203 */
[----:B------:R-:W-:Y:S06]  /*0b20*/  @P0 BRA `(.L_x_9) ;  /* 0x0000000000200947 */ /* 0x000fec0003800000 */
[----:B------:R-:W-:Y:S01]  /*0b30*/  UISETP.GE.U32.AND UP0, UPT, UR40, 0x5, UPT ;  /* 0x000000052800788c */ /* 0x000fe2000bf06070 */
[----:B------:R-:W-:Y:S01]  /*0b40*/  IADD3 R16, P0, R16, R10, RZ ;  /* 0x0000000a10107210 */ /* 0x000fe20007f1e0ff */
[----:B------:R-:W-:Y:S01]  /*0b50*/  UIMAD.WIDE.U32 UR4, UR40, -0x33333333, URZ ;  /* 0xcccccccd280478a5 */ /* 0x000fe2000f8e003f */
[----:B------:R-:W-:-:S03]  /*0b60*/  UMOV UR39, URZ ;  /* 0x0000003f00277c82 */ /* 0x000fc60008000000 */
[----:B------:R-:W-:Y:S01]  /*0b70*/  USHF.R.U32.HI UR4, URZ, 0x2, UR5 ;  /* 0x000000023f047899 */ /* 0x000fe20008011605 */
[----:B------:R-:W-:-:S03]  /*0b80*/  IMAD.X R17, R0, 0x1, R17, P0 ;  /* 0x0000000100117824 */ /* 0x000fc600000e0611 */
[----:B------:R-:W-:Y:S02]  /*0b90*/  UIMAD UR38, UR4, -0x5, UR40 ;  /* 0xfffffffb042678a4 */ /* 0x000fe4000f8e0228 */
[----:B------:R-:W-:-:S12]  /*0ba0*/  @UP0 ULOP3.LUT UR39, UR4, 0x1, URZ, 0xc0, !UPT ;  /* 0x0000000104270892 */ /* 0x000fd8000f8ec03f */
.L_x_9:
[----:B------:R-:W-:Y:S01]  /*0bb0*/  ISETP.GE.U32.AND P0, PT, R16, UR8, PT ;  /* 0x0000000810007c0c */ /* 0x000fe2000bf06070 */
[----:B------:R-:W-:Y:S01]  /*0bc0*/  IMAD.MOV.U32 R22, RZ, RZ, -0x1 ;  /* 0xffffffffff167424 */ /* 0x000fe200078e00ff */
[----:B------:R-:W-:Y:S01]  /*0bd0*/  PRMT R3, RZ, 0x7610, R3 ;  /* 0x00007610ff037816 */ /* 0x000fe20000000003 */
[----:B------:R-:W-:Y:S01]  /*0be0*/  IMAD.MOV.U32 R18, RZ, RZ, -0x1 ;  /* 0xffffffffff127424 */ /* 0x000fe200078e00ff */
[----:B------:R-:W-:Y:S01]  /*0bf0*/  ISETP.GE.U32.AND.EX P0, PT, R17, UR9, PT, P0 ;  /* 0x0000000911007c0c */ /* 0x000fe2000bf06100 */
[----:B------:R-:W-:-:S12]  /*0c00*/  IMAD.MOV.U32 R19, RZ, RZ, -0x1 ;  /* 0xffffffffff137424 */ /* 0x000fd800078e00ff */
[----:B------:R-:W-:Y:S05]  /*0c10*/  @P0 BRA `(.L_x_10) ;  /* 0x0000000400580947 */ /* 0x000fea0003800000 */
[----:B------:R-:W1:Y:S01]  /*0c20*/  LDC.64 R20, c[0x0][0x628] ;  /* 0x00018a00ff147b82 */ /* 0x000e620000000a00 */
[----:B------:R-:W-:Y:S02]  /*0c30*/  IMAD.MOV.U32 R8, RZ, RZ, R16 ;  /* 0x000000ffff087224 */ /* 0x000fe400078e0010 */
[----:B------:R-:W-:-:S05]  /*0c40*/  IMAD.MOV.U32 R9, RZ, RZ, R17 ;  /* 0x000000ffff097224 */ /* 0x000fca00078e0011 */
[----:B------:R-:W2:Y:S08]  /*0c50*/  LDC R18, c[0x0][0x630] ;  /* 0x00018c00ff127b82 */ /* 0x000eb00000000800 */
[----:B------:R-:W3:Y:S01]  /*0c60*/  LDC.64 R24, c[0x0][0x620] ;  /* 0x00018800ff187b82 */ /* 0x000ee20000000a00 */
[----:B-1----:R-:W-:-:S04]  /*0c70*/  ISETP.NE.U32.AND P0, PT, R20, RZ, PT ;  /* 0x000000ff1400720c */ /* 0x002fc80003f05070 */
[----:B------:R-:W-:-:S13]  /*0c80*/  ISETP.NE.AND.EX P0, PT, R21, RZ, PT, P0 ;  /* 0x000000ff1500720c */ /* 0x000fda0003f05300 */
[----:B--23--:R-:W-:Y:S05]  /*0c90*/  @!P0 BRA `(.L_x_11) ;  /* 0x0000000000288947 */ /* 0x00cfea0003800000 */
[----:B------:R-:W1:Y:S02]  /*0ca0*/  LDC R3, c[0x0][0x634] ;  /* 0x00018d00ff037b82 */ /* 0x000e640000000800 */
[----:B-1----:R-:W-:-:S05]  /*0cb0*/  IADD3 R3, P0, R16, R3, RZ ;  /* 0x0000000310037210 */ /* 0x002fca0007f1e0ff */
[----:B------:R-:W-:-:S04]  /*0cc0*/  IMAD.X R19, RZ, RZ, R17, P0 ;  /* 0x000000ffff137224 */ /* 0x000fc800000e0611 */
[----:B------:R-:W-:-:S04]  /*0cd0*/  IMAD.WIDE.U32 R8, R19, R20, RZ ;  /* 0x0000001413087225 */ /* 0x000fc800078e00ff */
[----:B0-----:R-:W-:-:S04]  /*0ce0*/  IMAD.WIDE.U32 R10, P0, R3, R21, R8 ;  /* 0x00000015030a7225 */ /* 0x001fc80007800008 */
[----:B------:R-:W-:-:S04]  /*0cf0*/  IMAD.WIDE.U32 R8, R3, R20, RZ ;  /* 0x0000001403087225 */ /* 0x000fc800078e00ff */
[----:B------:R-:W-:Y:S01]  /*0d00*/  IMAD.X R13, RZ, RZ, RZ, P0 ;  /* 0x000000ffff0d7224 */ /* 0x000fe200000e06ff */
[----:B------:R-:W-:Y:S01]  /*0d10*/  IADD3 RZ, P0, R9, R10, RZ ;  /* 0x0000000a09ff7210 */ /* 0x000fe20007f1e0ff */
[----:B------:R-:W-:-:S04]  /*0d20*/  IMAD.MOV.U32 R12, RZ, RZ, R11 ;  /* 0x000000ffff0c7224 */ /* 0x000fc800078e000b */
[----:B------:R-:W-:-:S08]  /*0d30*/  IMAD.WIDE.U32.X R8, R19, R21, R12, P0 ;  /* 0x0000001513087225 */ /* 0x000fd000000e040c */
.L_x_11:
[-CC-:B------:R-:W-:Y:S01]  /*0d40*/  SHF.R.U64 R30, R8, R18.reuse, R9.reuse ;  /* 0x00000012081e7219 */ /* 0x180fe20000001209 */
[----:B------:R-:W1:Y:S01]  /*0d50*/  LDC R12, c[0x0][0x618] ;  /* 0x00018600ff0c7b82 */ /* 0x000e620000000800 */
[----:B------:R-:W-:Y:S01]  /*0d60*/  SHF.R.U32.HI R7, RZ, R18, R9 ;  /* 0x00000012ff077219 */ /* 0x000fe20000011609 */
[----:B------:R-:W-:Y:S01]  /*0d70*/  ULDC UR4, c[0x0][0x150] ;  /* 0x0000540000047ab9 */ /* 0x000fe20000000800 */
[----:B0-----:R-:W-:Y:S02]  /*0d80*/  IADD3 R11, P0, RZ, -R30, RZ ;  /* 0x8000001eff0b7210 */ /* 0x001fe40007f1e0ff */
[----:B------:R-:W-:-:S03]  /*0d90*/  I2FP.F32.U32 R3, R6 ;  /* 0x0000000600037245 */ /* 0x000fc60000201000 */
[----:B------:R-:W0:Y:S01]  /*0da0*/  LDC.64 R26, c[0x0][0x640] ;  /* 0x00019000ff1a7b82 */ /* 0x000e220000000a00 */
[----:B------:R-:W-:Y:S02]  /*0db0*/  IMAD.X R13, RZ, RZ, ~R7, P0 ;  /* 0x000000ffff0d7224 */ /* 0x000fe400000e0e07 */
[----:B------:R-:W-:Y:S01]  /*0dc0*/  FMUL R3, R3, UR4 ;  /* 0x0000000403037c20 */ /* 0x000fe20008400000 */
[----:B------:R-:W-:Y:S01]  /*0dd0*/  IMAD.WIDE.U32 R8, R11, R24, R16 ;  /* 0x000000180b087225 */ /* 0x000fe200078e0010 */
[----:B------:R-:W-:-:S03]  /*0de0*/  ULDC UR4, c[0x0][0x154] ;  /* 0x0000550000047ab9 */ /* 0x000fc60000000800 */
[----:B------:R-:W-:Y:S01]  /*0df0*/  IMAD R10, R13, R24, RZ ;  /* 0x000000180d0a7224 */ /* 0x000fe200078e02ff */
[----:B------:R-:W2:Y:S01]  /*0e00*/  LDC R7, c[0x0][0x144] ;  /* 0x00005100ff077b82 */ /* 0x000ea20000000800 */
[----:B------:R-:W3:Y:S02]  /*0e10*/  F2I.U32.TRUNC.NTZ R3, R3 ;  /* 0x0000000300037305 */ /* 0x000ee4000020f000 */
[----:B------:R-:W-:-:S04]  /*0e20*/  IMAD R11, R11, R25, R10 ;  /* 0x000000190b0b7224 */ /* 0x000fc800078e020a */
[----:B------:R-:W-:Y:S01]  /*0e30*/  IMAD.IADD R9, R9, 0x1, R11 ;  /* 0x0000000109097824 */ /* 0x000fe200078e020b */
[----:B------:R-:W4:Y:S01]  /*0e40*/  LDC R18, c[0x0][0x608] ;  /* 0x00018200ff127b82 */ /* 0x000f220000000800 */
[----:B------:R-:W-:-:S03]  /*0e50*/  IMAD.MOV.U32 R11, RZ, RZ, -0x1 ;  /* 0xffffffffff0b7424 */ /* 0x000fc600078e00ff */
[-C--:B-1----:R-:W-:Y:S02]  /*0e60*/  SHF.R.U64 R22, R8, R12.reuse, R9 ;  /* 0x0000000c08167219 */ /* 0x082fe40000001209 */
[----:B------:R-:W-:Y:S02]  /*0e70*/  I2FP.F32.U32 R8, R15 ;  /* 0x0000000f00087245 */ /* 0x000fe40000201000 */
[----:B------:R-:W1:Y:S01]  /*0e80*/  LDC R24, c[0x0][0x658] ;  /* 0x00019600ff187b82 */ /* 0x000e620000000800 */
[----:B0-----:R-:W-:Y:S01]  /*0e90*/  ISETP.NE.U32.AND P0, PT, R26, RZ, PT ;  /* 0x000000ff1a00720c */ /* 0x001fe20003f05070 */
[----:B---3--:R-:W-:Y:S01]  /*0ea0*/  IMAD.MOV R10, RZ, RZ, -R3 ;  /* 0x000000ffff0a7224 */ /* 0x008fe200078e0a03 */
[----:B------:R-:W-:Y:S01]  /*0eb0*/  SHF.R.U32.HI R9, RZ, R12, R9 ;  /* 0x0000000cff097219 */ /* 0x000fe20000011609 */
[----:B------:R-:W-:Y:S01]  /*0ec0*/  FMUL R8, R8, UR4 ;  /* 0x0000000408087c20 */ /* 0x000fe20008400000 */
[----:B------:R-:W-:-:S03]  /*0ed0*/  ISETP.NE.AND.EX P0, PT, R27, RZ, PT, P0 ;  /* 0x000000ff1b00720c */ /* 0x000fc60003f05300 */
[----:B------:R-:W0:Y:S01]  /*0ee0*/  LDC R20, c[0x0][0x148] ;  /* 0x00005200ff147b82 */ /* 0x000e220000000800 */
[----:B--2---:R-:W-:-:S07]  /*0ef0*/  IMAD R3, R7, R10, R6 ;  /* 0x0000000a07037224 */ /* 0x004fce00078e0206 */
[----:B------:R-:W2:Y:S01]  /*0f00*/  LDC R21, c[0x0][0x600] ;  /* 0x00018000ff157b82 */ /* 0x000ea20000000800 */
[-CC-:B----4-:R-:W-:Y:S02]  /*0f10*/  SHF.R.U64 R32, R22, R18.reuse, R9.reuse ;  /* 0x0000001216207219 */ /* 0x190fe40000001209 */
[----:B------:R-:W-:Y:S01]  /*0f20*/  SHF.R.U32.HI R7, RZ, R18, R9 ;  /* 0x00000012ff077219 */ /* 0x000fe20000011609 */
[----:B------:R-:W-:Y:S01]  /*0f30*/  IMAD.MOV.U32 R9, RZ, RZ, 0x1 ;  /* 0x00000001ff097424 */ /* 0x000fe200078e00ff */
[----:B------:R3:W4:Y:S03]  /*0f40*/  F2I.U32.TRUNC.NTZ R18, R8 ;  /* 0x0000000800127305 */ /* 0x000726000020f000 */
[----:B------:R-:W0:Y:S01]  /*0f50*/  LDC R25, c[0x0][0x648] ;  /* 0x00019200ff197b82 */ /* 0x000e220000000800 */
[-C--:B-1----:R-:W-:Y:S02]  /*0f60*/  SHF.L.U32 R6, R11, R24.reuse, RZ ;  /* 0x000000180b067219 */ /* 0x082fe400000006ff */
[----:B------:R-:W-:-:S02]  /*0f70*/  SHF.R.U64 R34, R32, R24, R7 ;  /* 0x0000001820227219 */ /* 0x000fc40000001207 */
[----:B------:R-:W-:Y:S02]  /*0f80*/  LOP3.LUT R13, RZ, R6, RZ, 0x33, !PT ;  /* 0x00000006ff0d7212 */ /* 0x000fe400078e33ff */
[-C--:B------:R-:W-:Y:S01]  /*0f90*/  SHF.R.U32.HI R7, RZ, R24.reuse, R7 ;  /* 0x00000018ff077219 */ /* 0x080fe20000011607 */
[----:B------:R-:W1:Y:S01]  /*0fa0*/  LDC R29, c[0x0][0x638] ;  /* 0x00018e00ff1d7b82 */ /* 0x000e620000000800 */
[----:B------:R-:W-:Y:S01]  /*0fb0*/  SHF.L.U32 R12, R9, R24, RZ ;  /* 0x00000018090c7219 */ /* 0x000fe200000006ff */
[----:B------:R-:W-:-:S06]  /*0fc0*/  IMAD.MOV.U32 R6, RZ, RZ, R34 ;  /* 0x000000ffff067224 */ /* 0x000fcc00078e0022 */
[----:B------:R-:W0:Y:S01]  /*0fd0*/  LDC R28, c[0x0][0x610] ;  /* 0x00018400ff1c7b82 */ /* 0x000e220000000800 */
[----:B---34-:R-:W-:Y:S05]  /*0fe0*/  @!P0 BRA `(.L_x_12) ;  /* 0x0000000000288947 */ /* 0x018fea0003800000 */
[----:B------:R-:W3:Y:S02]  /*0ff0*/  LDC R11, c[0x0][0x64c] ;  /* 0x00019300ff0b7b82 */ /* 0x000ee40000000800 */
[----:B---3--:R-:W-:-:S05]  /*1000*/  IADD3 R11, P0, R34, R11, RZ ;  /* 0x0000000b220b7210 */ /* 0x008fca0007f1e0ff */
[----:B------:R-:W-:-:S04]  /*1010*/  IMAD.X R19, RZ, RZ, R7, P0 ;  /* 0x000000ffff137224 */ /* 0x000fc800000e0607 */
[----:B------:R-:W-:-:S04]  /*1020*/  IMAD.WIDE.U32 R6, R19, R26, RZ ;  /* 0x0000001a13067225 */ /* 0x000fc800078e00ff */
[----:B------:R-:W-:-:S04]  /*1030*/  IMAD.WIDE.U32 R8, P0, R11, R27, R6 ;  /* 0x0000001b0b087225 */ /* 0x000fc80007800006 */
[----:B------:R-:W-:-:S04]  /*1040*/  IMAD.WIDE.U32 R6, R11, R26, RZ ;  /* 0x0000001a0b067225 */ /* 0x000fc800078e00ff */
[----:B------:R-:W-:Y:S01]  /*1050*/  IMAD.X R11, RZ, RZ, RZ, P0 ;  /* 0x000000ffff0b7224 */ /* 0x000fe200000e06ff */
[----:B------:R-:W-:Y:S01]  /*1060*/  IADD3 RZ, P0, R7, R8, RZ ;  /* 0x0000000807ff7210 */ /* 0x000fe20007f1e0ff */
[----:B------:R-:W-:-:S04]  /*1070*/  IMAD.MOV.U32 R10, RZ, RZ, R9 ;  /* 0x000000ffff0a7224 */ /* 0x000fc800078e0009 */
[----:B------:R-:W-:-:S08]  /*1080*/  IMAD.WIDE.U32.X R6, R19, R27, R10, P0 ;  /* 0x0000001b13067225 */ /* 0x000fd000000e040a */
.L_x_12:
[----:B0-----:R-:W-:Y:S01]  /*1090*/  SHF.R.U64 R6, R6, R25, R7 ;  /* 0x0000001906067219 */ /* 0x001fe20000001207 */
[----:B--2---:R-:W-:Y:S01]  /*10a0*/  VIADD R7, R21, 0xffffffff ;  /* 0xffffffff15077836 */ /* 0x004fe20000000000 */
[----:B------:R-:W-:Y:S01]  /*10b0*/  LOP3.LUT R13, R32, R13, RZ, 0xc0, !PT ;  /* 0x0000000d200d7212 */ /* 0x000fe200078ec0ff */
[----:B------:R-:W-:Y:S02]  /*10c0*/  IMAD.MOV R18, RZ, RZ, -R18 ;  /* 0x000000ffff127224 */ /* 0x000fe400078e0a12 */
[----:B------:R-:W-:Y:S01]  /*10d0*/  IMAD.MOV R8, RZ, RZ, -R6 ;  /* 0x000000ffff087224 */ /* 0x000fe200078e0a06 */
[----:B------:R-:W-:Y:S01]  /*10e0*/  LOP3.LUT R7, R22, R7, RZ, 0xc0, !PT ;  /* 0x0000000716077212 */ /* 0x000fe200078ec0ff */
[----:B------:R-:W-:Y:S02]  /*10f0*/  IMAD R12, R12, R6, R13 ;  /* 0x000000060c0c7224 */ /* 0x000fe400078e020d */
[----:B------:R-:W-:Y:S02]  /*1100*/  @P1 IMAD R3, R20, R18, R15 ;  /* 0x0000001214031224 */ /* 0x000fe400078e020f */
[----:B-1----:R-:W-:-:S02]  /*1110*/  IMAD R6, R8, R29, R34 ;  /* 0x0000001d08067224 */ /* 0x002fc400078e0222 */
[----:B------:R-:W-:Y:S02]  /*1120*/  IMAD R22, R12, R28, R3 ;  /* 0x0000001c0c167224 */ /* 0x000fe400078e0203 */
[----:B------:R-:W-:Y:S02]  /*1130*/  IMAD R7, R6, R21, R7 ;  /* 0x0000001506077224 */ /* 0x000fe400078e0207 */
[----:B------:R-:W-:Y:S02]  /*1140*/  IMAD.MOV.U32 R3, RZ, RZ, 0x1 ;  /* 0x00000001ff037424 */ /* 0x000fe400078e00ff */
[----:B------:R-:W-:Y:S01]  /*1150*/  IMAD.MOV.U32 R19, RZ, RZ, R30 ;  /* 0x000000ffff137224 */ /* 0x000fe200078e001e */
[----:B------:R-:W-:Y:S02]  /*1160*/  SEL R18, R7, R22, !P1 ;  /* 0x0000001607127207 */ /* 0x000fe40004800000 */
[----:B------:R-:W-:-:S07]  /*1170*/  SEL R22, R22, R7, !P1 ;  /* 0x0000000716167207 */ /* 0x000fce0004800000 */
.L_x_10:
[----:B------:R-:W-:Y:S05]  /*1180*/  @!P2 BRA `(.L_x_13) ;  /* 0x00000054006ca947 */ /* 0x000fea0003800000 */
[----:B------:R-:W-:-:S13]  /*1190*/  ISETP.GT.U32.AND P0, PT, R31, 0x1, PT ;  /* 0x000000011f00780c */ /* 0x000fda0003f04070 */
[----:B------:R-:W-:Y:S05]  /*11a0*/  @P0 EXIT ;  /* 0x000000000000094d */ /* 0x000fea0003800000 */
.L_x_14:
[----:B------:R-:W-:-:S08]  /*11b0*/  NOP ;  /* 0x0000000000007918 */ /* 0x000fd00000000000 */
[----:B------:R-:W1:Y:S02]  /*11c0*/  USETMAXREG.TRY_ALLOC.CTAPOOL UP0, 0xe8 ;  /* 0x000000e8000079c8 */ /* 0x000e640008000600 */
[----:B-1----:R-:W-:-:S13]  /*11d0*/  PLOP3.LUT P0, PT, PT, PT, UP0, 0x80, 0x0 ;  /* 0x000000000000781c */ /* 0x002fda0003f0f008 */
[----:B------:R-:W-:Y:S05]  /*11e0*/  @!P0 BRA `(.L_x_14) ;  /* 0xfffffffc00f08947 */ /* 0x000fea000383ffff */
[----:B------:R-:W-:-:S13]  /*11f0*/  LOP3.LUT P0, RZ, R3, 0xff, RZ, 0xc0, !PT ;  /* 0x000000ff03ff7812 */ /* 0x000fda000780c0ff */
[----:B------:R-:W-:Y:S05]  /*1200*/  @!P0 EXIT ;  /* 0x000000000000894d */ /* 0x000fea0003800000 */
[----:B------:R-:W2:Y:S01]  /*1210*/  LDL.64 R8, [R1] ;  /* 0x0000000001087983 */ /* 0x000ea20000100a00 */
[----:B------:R-:W-:Y:S01]  /*1220*/  SHF.R.S32.HI R4, RZ, 0x1f, R5 ;  /* 0x0000001fff047819 */ /* 0x000fe20000011405 */
[----:B------:R-:W1:Y:S01]  /*1230*/  S2UR UR4, SR_CgaCtaId ;  /* 0x00000000000479c3 */ /* 0x000e620000008800 */
[----:B------:R-:W-:Y:S01]  /*1240*/  UISETP.LT.AND UP0, UPT, UR40, 0x1, UPT ;  /* 0x000000012800788c */ /* 0x000fe2000bf01270 */
[----:B------:R-:W-:Y:S01]  /*1250*/  LOP3.LUT R102, R23, 0x1, RZ, 0xfc, !PT ;  /* 0x0000000117667812 */ /* 0x000fe200078efcff */
[----:B------:R-:W-:Y:S01]  /*1260*/  UIADD3 UR5, UR43, -0x1, URZ ;  /* 0xffffffff2b057890 */ /* 0x000fe2000fffe03f */
[CC--:B------:R-:W-:Y:S01]  /*1270*/  LEA.HI R3, R4.reuse, R5.reuse, RZ, 0x2 ;  /* 0x0000000504037211 */ /* 0x0c0fe200078f10ff */
[----:B------:R-:W-:Y:S01]  /*1280*/  USEL UR42, UR40, 0x1, UP0 ;  /* 0x00000001282a7887 */ /* 0x000fe20008000000 */
[----:B------:R-:W-:Y:S01]  /*1290*/  LEA.HI R4, R4, R5, RZ, 0x5 ;  /* 0x0000000504047211 */ /* 0x000fe200078f28ff */
[----:B------:R-:W-:Y:S01]  /*12a0*/  UMOV UR41, 0x400 ;  /* 0x0000040000297882 */ /* 0x000fe20000000000 */
[--C-:B------:R-:W-:Y:S01]  /*12b0*/  SHF.R.S32.HI R90, RZ, 0x2, R3.reuse ;  /* 0x00000002ff5a7819 */ /* 0x100fe20000011403 */
[----:B------:R-:W3:Y:S01]  /*12c0*/  LDC R96, c[0x0][0x658] ;  /* 0x00019600ff607b82 */ /* 0x000ee20000000800 */
[----:B------:R-:W-:Y:S01]  /*12d0*/  SHF.R.S32.HI R7, RZ, 0x1f, R3 ;  /* 0x0000001fff077819 */ /* 0x000fe20000011403 */
[----:B------:R-:W-:Y:S01]  /*12e0*/  UISETP.NE.AND UP0, UPT, UR5, URZ, UPT ;  /* 0x0000003f0500728c */ /* 0x000fe2000bf05270 */
[----:B------:R-:W-:Y:S01]  /*12f0*/  LOP3.LUT R6, R3, 0xfffffffc, RZ, 0xc0, !PT ;  /* 0xfffffffc03067812 */ /* 0x000fe200078ec0ff */
[----:B------:R-:W-:Y:S01]  /*1300*/  ULDC UR6, c[0x0][0x284] ;  /* 0x0000a10000067ab9 */ /* 0x000fe20000000800 */
[----:B------:R-:W-:Y:S01]  /*1310*/  LEA.HI R7, R7, R90, RZ, 0x3 ;  /* 0x0000005a07077211 */ /* 0x000fe200078f18ff */
[----:B------:R-:W-:Y:S01]  /*1320*/  USHF.L.U32 UR45, UR40, 0x1, URZ ;  /* 0x00000001282d7899 */ /* 0x000fe2000800063f */
[----:B------:R-:W-:Y:S01]  /*1330*/  SHF.R.S32.HI R3, RZ, 0x5, R4 ;  /* 0x00000005ff037819 */ /* 0x000fe20000011404 */
[----:B------:R-:W4:Y:S01]  /*1340*/  LDC.64 R94, c[0x0][0x5c8] ;  /* 0x00017200ff5e7b82 */ /* 0x000f220000000a00 */
[----:B------:R-:W-:Y:S01]  /*1350*/  LOP3.LUT R7, R7, 0xfffffff8, RZ, 0xc0, !PT ;  /* 0xfffffff807077812 */ /* 0x000fe200078ec0ff */
[----:B------:R-:W-:Y:S01]  /*1360*/  IMAD.IADD R6, R5, 0x1, -R6 ;  /* 0x0000000105067824 */ /* 0x000fe200078e0a06 */
[----:B------:R-:W-:Y:S01]  /*1370*/  UIADD3 UR42, -UR42, UR40, URZ ;  /* 0x000000282a2a7290 */ /* 0x000fe2000fffe13f */
[----:B------:R-:W-:-:S02]  /*1380*/  IMAD.MOV.U32 R5, RZ, RZ, 0x1 ;  /* 0x00000001ff057424 */ /* 0x000fc400078e00ff */
[----:B------:R-:W-:Y:S01]  /*1390*/  IMAD.IADD R90, R90, 0x1, -R7 ;  /* 0x000000015a5a7824 */ /* 0x000fe200078e0a07 */
[----:B-1----:R-:W-:Y:S01]  /*13a0*/  ULEA UR41, UR4, UR41, 0x18 ;  /* 0x0000002904297291 */ /* 0x002fe2000f8ec03f */
[----:B------:R-:W1:Y:S01]  /*13b0*/  LDC R97, c[0x0][0x288] ;  /* 0x0000a200ff617b82 */ /* 0x000e620000000800 */
[----:B------:R-:W-:Y:S01]  /*13c0*/  USHF.L.U32 UR4, UR5, 0x3, URZ ;  /* 0x0000000305047899 */ /* 0x000fe2000800063f */
[--C-:B------:R-:W-:Y:S01]  /*13d0*/  IMAD R101, R3, -0x10, -R90.reuse ;  /* 0xfffffff003657824 */ /* 0x100fe200078e0a5a */
[--C-:B------:R-:W-:Y:S01]  /*13e0*/  SHF.R.S32.HI R91, RZ, 0x1f, R90.reuse ;  /* 0x0000001fff5b7819 */ /* 0x100fe2000001145a */
[----:B------:R-:W-:Y:S01]  /*13f0*/  USEL UR5, URZ, 0x1, UP0 ;  /* 0x000000013f057887 */ /* 0x000fe20008000000 */
[----:B------:R-:W-:Y:S01]  /*1400*/  IMAD.SHL.U32 R92, R6, 0x2, RZ ;  /* 0x00000002065c7824 */ /* 0x000fe200078e00ff */
[----:B------:R-:W-:Y:S01]  /*1410*/  UIADD3 UR46, UR41, 0x60, URZ ;  /* 0x00000060292e7890 */ /* 0x000fe2000fffe03f */
[----:B------:R-:W-:Y:S01]  /*1420*/  VIADD R101, R101, UR6 ;  /* 0x0000000665657c36 */ /* 0x000fe20008000000 */
[----:B------:R-:W0:Y:S01]  /*1430*/  LDC R99, c[0x0][0x600] ;  /* 0x00018000ff637b82 */ /* 0x000e220000000800 */
[----:B------:R-:W-:Y:S01]  /*1440*/  IMAD.WIDE R90, R3, 0x10, R90 ;  /* 0x00000010035a7825 */ /* 0x000fe200078e025a */
[----:B------:R-:W-:Y:S01]  /*1450*/  ULOP3.LUT UR4, UR4, 0x8, URZ, 0xc0, !UPT ;  /* 0x0000000804047892 */ /* 0x000fe2000f8ec03f */
[----:B------:R-:W-:Y:S01]  /*1460*/  SHF.R.S32.HI R93, RZ, 0x1f, R92 ;  /* 0x0000001fff5d7819 */ /* 0x000fe2000001145c */
[----:B------:R-:W-:Y:S01]  /*1470*/  ULEA UR43, UR43, UR46, 0x3 ;  /* 0x0000002e2b2b7291 */ /* 0x000fe2000f8e183f */
[----:B------:R-:W-:Y:S01]  /*1480*/  IMAD.MOV.U32 R3, RZ, RZ, -0x1 ;  /* 0xffffffffff037424 */ /* 0x000fe200078e00ff */
[----:B------:R-:W-:Y:S01]  /*1490*/  ULOP3.LUT UR47, UR4, 0x8, URZ, 0x3c, !UPT ;  /* 0x00000008042f7892 */ /* 0x000fe2000f8e3c3f */
[----:B------:R-:W-:Y:S01]  /*14a0*/  IMAD.U32 R103, RZ, RZ, UR5 ;  /* 0x00000005ff677e24 */ /* 0x000fe2000f8e00ff */
[C---:B----4-:R-:W-:Y:S01]  /*14b0*/  SHF.L.U64.HI R95, R94.reuse, 0x3, R95 ;  /* 0x000000035e5f7819 */ /* 0x050fe2000001025f */
[----:B------:R-:W-:Y:S01]  /*14c0*/  IMAD.SHL.U32 R94, R94, 0x8, RZ ;  /* 0x000000085e5e7824 */ /* 0x000fe200078e00ff */
[-C--:B---3--:R-:W-:Y:S01]  /*14d0*/  SHF.L.U32 R3, R3, R96.reuse, RZ ;  /* 0x0000006003037219 */ /* 0x088fe200000006ff */
[----:B------:R-:W-:Y:S01]  /*14e0*/  ULOP3.LUT UR44, UR4, 0x18, URZ, 0x3c, !UPT ;  /* 0x00000018042c7892 */ /* 0x000fe2000f8e3c3f */
[----:B------:R-:W-:-:S02]  /*14f0*/  SHF.L.U32 R96, R5, R96, RZ ;  /* 0x0000006005607219 */ /* 0x000fc400000006ff */
[----:B------:R-:W-:Y:S01]  /*1500*/  LOP3.LUT R100, RZ, R3, RZ, 0x33, !PT ;  /* 0x00000003ff647212 */ /* 0x000fe200078e33ff */
[----:B-1----:R-:W-:Y:S02]  /*1510*/  IMAD R97, R6, -0x2, R97 ;  /* 0xfffffffe06617824 */ /* 0x002fe400078e0261 */
[----:B0-----:R-:W-:Y:S01]  /*1520*/  VIADD R99, R99, 0xffffffff ;  /* 0xffffffff63637836 */ /* 0x001fe20000000000 */
[----:B--2---:R-:W-:-:S07]  /*1530*/  SHF.L.U64.HI R98, R8, 0x1, R0 ;  /* 0x0000000108627819 */ /* 0x004fce0000010200 */
.L_x_162:
[----:B------:R-:W-:-:S04]  /*1540*/  SHF.L.U32 R0, R103, 0x1f, RZ ;  /* 0x0000001f67007819 */ /* 0x000fc800000006ff */
[----:B------:R-:W0:Y:S02]  /*1550*/  SYNCS.PHASECHK.TRANS64.TRYWAIT P0, [UR43+-0x8], R0 ;  /* 0xfffff800ff0075a7 */ /* 0x000e24000800016b */
[----:B01-34-:R-:W-:Y:S05]  /*1560*/  @!P0 BRA `(.L_x_15) ;  /* 0x0000006000808947 */ /* 0x01bfea0003800000 */
.L_x_185:
[----:B------:R-:W-:Y:S02]  /*1570*/  ULDC UR4, c[0x0][0x28c] ;  /* 0x0000a30000047ab9 */ /* 0x000fe40000000800 */
[----:B------:R-:W-:-:S13]  /*1580*/  ISETP.LT.AND P0, PT, RZ, UR4, PT ;  /* 0x00000004ff007c0c */ /* 0x000fda000bf01270 */
[----:B------:R-:W-:Y:S05]  /*1590*/  @P0 BRA `(.L_x_16) ;  /* 0x0000000000400947 */ /* 0x000fea0003800000 */
[----:B0-----:R-:W-:Y:S01]  /*15a0*/  MOV R0, 0x0 ;  /* 0x0000000000007802 */ /* 0x001fe20000000f00 */
[----:B------:R-:W-:Y:S01]  /*15b0*/  ULDC.64 UR4, c[0x4][0x68] ;  /* 0x01001a0000047ab9 */ /* 0x000fe20000000a00 */
[----:B------:R-:W-:Y:S01]  /*15c0*/  ULDC.64 UR6, c[0x4][0x8] ;  /* 0x0100020000067ab9 */ /* 0x000fe20000000a00 */
[----:B------:R-:W-:Y:S01]  /*15d0*/  IMAD.U32 R4, RZ, RZ, UR4 ;  /* 0x00000004ff047e24 */ /* 0x000fe2000f8e00ff */
[----:B------:R0:W1:Y:S01]  /*15e0*/  LDC.64 R14, c[0x4][R0] ;  /* 0x01000000000e7b82 */ /* 0x0000620000000a00 */
[----:B------:R-:W-:Y:S01]  /*15f0*/  IMAD.U32 R5, RZ, RZ, UR5 ;  /* 0x00000005ff057e24 */ /* 0x000fe2000f8e00ff */
[----:B------:R-:W-:Y:S01]  /*1600*/  ULDC.64 UR4, c[0x4][0x70] ;  /* 0x01001c0000047ab9 */ /* 0x000fe20000000a00 */
[----:B------:R-:W-:Y:S02]  /*1610*/  IMAD.U32 R10, RZ, RZ, UR6 ;  /* 0x00000006ff0a7e24 */ /* 0x000fe4000f8e00ff */
[----:B------:R-:W-:Y:S02]  /*1620*/  IMAD.U32 R6, RZ, RZ, UR4 ;  /* 0x00000004ff067e24 */ /* 0x000fe4000f8e00ff */
[----:B------:R-:W-:-:S02]  /*1630*/  IMAD.U32 R7, RZ, RZ, UR5 ;  /* 0x00000005ff077e24 */ /* 0x000fc4000f8e00ff */
[----:B------:R-:W-:Y:S02]  /*1640*/  IMAD.U32 R11, RZ, RZ, UR7 ;  /* 0x00000007ff0b7e24 */ /* 0x000fe4000f8e00ff */
[----:B------:R-:W-:Y:S02]  /*1650*/  IMAD.MOV.U32 R8, RZ, RZ, 0x1e1 ;  /* 0x000001e1ff087424 */ /* 0x000fe400078e00ff */
[----:B------:R-:W-:Y:S02]  /*1660*/  IMAD.MOV.U32 R12, RZ, RZ, 0x1 ;  /* 0x00000001ff0c7424 */ /* 0x000fe400078e00ff */
[----:B0-----:R-:W-:-:S07]  /*1670*/  IMAD.MOV.U32 R13, RZ, RZ, RZ ;  /* 0x000000ffff0d7224 */ /* 0x001fce00078e00ff */
[----:B------:R-:W-:-:S07]  /*1680*/  LEPC R20, `(.L_x_16) ;  /* 0x000000001014794e */ /* 0x000fce0000000000 */
[----:B-1---5:R-:W-:Y:S05]  /*1690*/  CALL.ABS.NOINC R14 ;  /* 0x000000000e007343 */ /* 0x022fea0003c00000 */
.L_x_16:
[----:B------:R-:W-:-:S13]  /*16a0*/  ISETP.NE.AND P0, PT, R102, 0x3, PT ;  /* 0x000000036600780c */ /* 0x000fda0003f05270 */
[----:B------:R-:W-:Y:S05]  /*16b0*/  @!P0 BRA `(.L_x_17) ;  /* 0x0000000000048947 */ /* 0x000fea0003800000 */
[----:B------:R-:W-:Y:S01]  /*16c0*/  BPT.TRAP 0x1 ;  /* 0x000000040000795c */ /* 0x000fe20000300000 */
.L_x_17:
[----:B0-----:R-:W-:Y:S02]  /*16d0*/  IMAD.U32 R3, RZ, RZ, UR38 ;  /* 0x00000026ff037e24 */ /* 0x001fe4000f8e00ff */
[----:B------:R-:W-:-:S03]  /*16e0*/  IMAD.U32 R0, RZ, RZ, UR39 ;  /* 0x00000027ff007e24 */ /* 0x000fc6000f8e00ff */
[----:B------:R-:W-:Y:S02]  /*16f0*/  LEA R3, R3, UR41, 0x3 ;  /* 0x0000002903037c11 */ /* 0x000fe4000f8e18ff */
[----:B------:R-:W-:-:S04]  /*1700*/  SHF.L.U32 R0, R0, 0x1f, RZ ;  /* 0x0000001f00007819 */ /* 0x000fc800000006ff */
[----:B------:R0:W1:Y:S01]  /*1710*/  SYNCS.PHASECHK.TRANS64.TRYWAIT P1, [R3+URZ], R0 ;  /* 0x00000000030075a7 */ /* 0x000062000802017f */
[----:B------:R-:W-:Y:S05]  /*1720*/  @!P0 BRA `(.L_x_18) ;  /* 0x0000000000048947 */ /* 0x000fea0003800000 */
[----:B------:R-:W-:Y:S01]  /*1730*/  BPT.TRAP 0x1 ;  /* 0x000000040000795c */ /* 0x000fe20000300000 */
.L_x_18:
[----:B------:R-:W-:-:S05]  /*1740*/  IMAD.U32 R4, RZ, RZ, UR42 ;  /* 0x0000002aff047e24 */ /* 0x000fca000f8e00ff */
[----:B------:R-:W-:Y:S01]  /*1750*/  ISETP.GE.AND P2, PT, R4, 0x1, PT ;  /* 0x000000010400780c */ /* 0x000fe20003f46270 */
[----:B-1----:R-:W-:-:S12]  /*1760*/  @P1 BRA `(.L_x_19) ;  /* 0x0000000000081947 */ /* 0x002fd80003800000 */
[----:B------:R-:W1:Y:S02]  /*1770*/  SYNCS.PHASECHK.TRANS64.TRYWAIT P1, [R3+URZ], R0 ;  /* 0x00000000030075a7 */ /* 0x000e64000802017f */
[----:B-1----:R-:W-:Y:S05]  /*1780*/  @!P1 BRA `(.L_x_20) ;  /* 0x0000006000109947 */ /* 0x002fea0003800000 */
.L_x_19:
[----:B------:R-:W-:Y:S05]  /*1790*/  WARPSYNC.ALL ;  /* 0x0000000000007948 */ /* 0x000fea0003800000 */
[----:B------:R-:W-:Y:S01]  /*17a0*/  UIADD3 UR4, UR41, 0x180, URZ ;  /* 0x0000018029047890 */ /* 0x000fe2000fffe03f */
[----:B------:R-:W-:Y:S01]  /*17b0*/  WARPGROUP.ARRIVE ;  /* 0x00000000000079c5 */ /* 0x000fe20000000000 */
[----:B------:R-:W-:Y:S02]  /*17c0*/  UIADD3 UR5, UR41, 0xa180, URZ ;  /* 0x0000a18029057890 */ /* 0x000fe4000fffe03f */
[----:B------:R-:W-:Y:S02]  /*17d0*/  USHF.R.U32.HI UR4, URZ, 0x4, UR4 ;  /* 0x000000043f047899 */ /* 0x000fe40008011604 */
[----:B------:R-:W-:-:S02]  /*17e0*/  USHF.R.U32.HI UR5, URZ, 0x4, UR5 ;  /* 0x000000043f057899 */ /* 0x000fc40008011605 */
[----:B------:R-:W-:Y:S02]  /*17f0*/  ULOP3.LUT UR4, UR4, 0x3fff, URZ, 0xc0, !UPT ;  /* 0x00003fff04047892 */ /* 0x000fe4000f8ec03f */
[----:B------:R-:W-:Y:S02]  /*1800*/  ULOP3.LUT UR5, UR5, 0x3fff, URZ, 0xc0, !UPT ;  /* 0x00003fff05057892 */ /* 0x000fe4000f8ec03f */
[----:B------:R-:W-:Y:S02]  /*1810*/  ULOP3.LUT UR8, UR4, 0x10000, URZ, 0xfc, !UPT ;  /* 0x0001000004087892 */ /* 0x000fe4000f8efc3f */
[----:B------:R-:W-:Y:S02]  /*1820*/  ULOP3.LUT UR9, UR5, 0x10000, URZ, 0xfc, !UPT ;  /* 0x0001000005097892 */ /* 0x000fe4000f8efc3f */
[----:B------:R-:W-:Y:S02]  /*1830*/  ULEA UR10, UR38, UR8, 0x9 ;  /* 0x00000008260a7291 */ /* 0x000fe4000f8e483f */
[----:B------:R-:W-:Y:S01]  /*1840*/  ULEA UR11, UR38, UR9, 0xa ;  /* 0x00000009260b7291 */ /* 0x000fe2000f8e503f */
[----:B------:R-:W-:Y:S01]  /*1850*/  UMOV UR5, 0x40000040 ;  /* 0x4000004000057882 */ /* 0x000fe20000000000 */
[----:B------:R-:W-:-:S03]  /*1860*/  UMOV UR7, 0x40000040 ;  /* 0x4000004000077882 */ /* 0x000fc60000000000 */
[----:B------:R-:W-:Y:S02]  /*1870*/  UMOV UR4, UR10 ;  /* 0x0000000a00047c82 */ /* 0x000fe40008000000 */
[----:B------:R-:W-:Y:S02]  /*1880*/  UMOV UR6, UR11 ;  /* 0x0000000b00067c82 */ /* 0x000fe40008000000 */
[----:B------:R-:W-:Y:S01]  /*1890*/  HGMMA.64x128x8.F32.TF32 R24, gdesc[UR4], RZ, !UPT, gsb0 ;  /* 0x05e00000041879f0 */ /* 0x000fe2000c0028ff */
[----:B------:R-:W-:Y:S02]  /*18a0*/  UIADD3 UR4, UR10, 0x2, URZ ;  /* 0x000000020a047890 */ /* 0x000fe4000fffe03f */
[----:B------:R-:W-:Y:S01]  /*18b0*/  UIADD3 UR6, UR11, 0x2, URZ ;  /* 0x000000020b067890 */ /* 0x000fe2000fffe03f */
[----:B------:R-:W-:Y:S01]  /*18c0*/  UMOV UR5, 0x40000040 ;  /* 0x4000004000057882 */ /* 0x000fe20000000000 */
[----:B------:R-:W-:Y:S01]  /*18d0*/  UMOV UR7, 0x40000040 ;  /* 0x4000004000077882 */ /* 0x000fe20000000000 */
[----:B------:R-:W-:-:S02]  /*18e0*/  WARPGROUP.DEPBAR.LE gsb0, 0x0 ;  /* 0x00008000000079c5 */ /* 0x000fc40000010000 */
[----:B------:R-:W-:-:S06]  /*18f0*/  WARPGROUP.ARRIVE ;  /* 0x00000000000079c5 */ /* 0x000fcc0000000000 */
[----:B------:R-:W-:Y:S01]  /*1900*/  HGMMA.64x128x8.F32.TF32 R24, gdesc[UR4], R24, gsb0 ;  /* 0x05e00000041879f0 */ /* 0x000fe20008002818 */
[----:B------:R-:W-:Y:S02]  /*1910*/  UIADD3 UR4, UR10, 0x4, URZ ;  /* 0x000000040a047890 */ /* 0x000fe4000fffe03f */
[----:B------:R-:W-:Y:S01]  /*1920*/  UIADD3 UR6, UR11, 0x4, URZ ;  /* 0x000000040b067890 */ /* 0x000fe2000fffe03f */
[----:B------:R-:W-:Y:S01]  /*1930*/  UMOV UR5, 0x40000040 ;  /* 0x4000004000057882 */ /* 0x000fe20000000000 */
[----:B------:R-:W-:Y:S01]  /*1940*/  UMOV UR7, 0x40000040 ;  /* 0x4000004000077882 */ /* 0x000fe20000000000 */
[----:B------:R-:W-:Y:S02]  /*1950*/  WARPGROUP.DEPBAR.LE gsb0, 0x0 ;  /* 0x00008000000079c5 */ /* 0x000fe40000010000 */
        /* <DEDUP_REMOVED lines=8> */
[----:B------:R-:W-:Y:S03]  /*19e0*/  HGMMA.64x128x8.F32.TF32 R24, gdesc[UR4], R24, gsb0 ;  /* 0x05e00000041879f0 */ /* 0x000fe60008002818 */
[----:B------:R-:W-:Y:S02]  /*19f0*/  WARPGROUP.DEPBAR.LE gsb0, 0x0 ;  /* 0x00008000000079c5 */ /* 0x000fe40000010000 */
[----:B------:R-:W-:Y:S05]  /*1a00*/  @!P2 BRA `(.L_x_21) ;  /* 0x000000040010a947 */ /* 0x000fea0003800000 */
[----:B------:R-:W-:Y:S01]  /*1a10*/  UIADD3 UR4, UR38, 0x1, URZ ;  /* 0x0000000126047890 */ /* 0x000fe2000fffe03f */
[----:B01----:R-:W-:Y:S01]  /*1a20*/  IMAD.U32 R0, RZ, RZ, UR42 ;  /* 0x0000002aff007e24 */ /* 0x003fe2000f8e00ff */
[----:B------:R-:W-:Y:S02]  /*1a30*/  UMOV UR11, UR38 ;  /* 0x00000026000b7c82 */ /* 0x000fe40008000000 */
[----:B------:R-:W-:-:S04]  /*1a40*/  UISETP.NE.AND UP0, UPT, UR4, 0x5, UPT ;  /* 0x000000050400788c */ /* 0x000fc8000bf05270 */
[----:B------:R-:W-:Y:S02]  /*1a50*/  USEL UR5, URZ, 0x1, UP0 ;  /* 0x000000013f057887 */ /* 0x000fe40008000000 */
[----:B------:R-:W-:Y:S02]  /*1a60*/  USEL UR10, UR4, URZ, UP0 ;  /* 0x0000003f040a7287 */ /* 0x000fe40008000000 */
[----:B------:R-:W-:-:S06]  /*1a70*/  ULOP3.LUT UR5, UR39, UR5, URZ, 0x3c, !UPT ;  /* 0x0000000527057292 */ /* 0x000fcc000f8e3c3f */
[----:B------:R-:W-:-:S07]  /*1a80*/  IMAD.U32 R5, RZ, RZ, UR5 ;  /* 0x00000005ff057e24 */ /* 0x000fce000f8e00ff */
.L_x_28:
[----:B01----:R-:W-:Y:S05]  /*1a90*/  @!P0 BRA `(.L_x_22) ;  /* 0x0000000000048947 */ /* 0x003fea0003800000 */
[----:B------:R-:W-:Y:S01]  /*1aa0*/  BPT.TRAP 0x1 ;  /* 0x000000040000795c */ /* 0x000fe20000300000 */
.L_x_22:
[----:B------:R-:W-:Y:S01]  /*1ab0*/  ULEA UR4, UR10, UR41, 0x3 ;  /* 0x000000290a047291 */ /* 0x000fe2000f8e183f */
[----:B------:R-:W-:-:S08]  /*1ac0*/  SHF.L.U32 R3, R5, 0x1f, RZ ;  /* 0x0000001f05037819 */ /* 0x000fd000000006ff */
[----:B------:R0:W1:Y:S01]  /*1ad0*/  SYNCS.PHASECHK.TRANS64.TRYWAIT P1, [UR4], R3 ;  /* 0x00000003ff0075a7 */ /* 0x0000620008020144 */
[----:B------:R-:W-:Y:S05]  /*1ae0*/  @!P0 BRA `(.L_x_23) ;  /* 0x0000000000048947 */ /* 0x000fea0003800000 */
[----:B------:R-:W-:Y:S01]  /*1af0*/  BPT.TRAP 0x1 ;  /* 0x000000040000795c */ /* 0x000fe20000300000 */
.L_x_23:
[----:B-1----:R-:W-:Y:S05]  /*1b00*/  @P1 BRA `(.L_x_24) ;  /* 0x0000000000081947 */ /* 0x002fea0003800000 */
[----:B------:R-:W1:Y:S02]  /*1b10*/  SYNCS.PHASECHK.TRANS64.TRYWAIT P1, [UR4], R3 ;  /* 0x00000003ff0075a7 */ /* 0x000e640008020144 */
[----:B-1----:R-:W-:Y:S05]  /*1b20*/  @!P1 BRA `(.L_x_25) ;  /* 0x0000005c003c9947 */ /* 0x002fea0003800000 */
.L_x_24:
[----:B------:R-:W-:Y:S01]  /*1b30*/  ULEA UR12, UR10, UR8, 0x9 ;  /* 0x000000080a0c7291 */ /* 0x000fe2000f8e483f */
[----:B------:R-:W-:Y:S01]  /*1b40*/  WARPGROUP.ARRIVE ;  /* 0x00000000000079c5 */ /* 0x000fe20000000000 */
[----:B------:R-:W-:Y:S01]  /*1b50*/  ULEA UR13, UR10, UR9, 0xa ;  /* 0x000000090a0d7291 */ /* 0x000fe2000f8e503f */
[----:B------:R-:W-:Y:S01]  /*1b60*/  UMOV UR5, 0x40000040 ;  /* 0x4000004000057882 */ /* 0x000fe20000000000 */
[----:B------:R-:W-:-:S03]  /*1b70*/  UMOV UR7, 0x40000040 ;  /* 0x4000004000077882 */ /* 0x000fc60000000000 */
[----:B------:R-:W-:Y:S02]  /*1b80*/  UMOV UR4, UR12 ;  /* 0x0000000c00047c82 */ /* 0x000fe40008000000 */
[----:B------:R-:W-:Y:S02]  /*1b90*/  UMOV UR6, UR13 ;  /* 0x0000000d00067c82 */ /* 0x000fe40008000000 */
[----:B------:R-:W-:Y:S01]  /*1ba0*/  HGMMA.64x128x8.F32.TF32 R24, gdesc[UR4], R24, gsb0 ;  /* 0x05e00000041879f0 */ /* 0x000fe20008002818 */
        /* <DEDUP_REMOVED lines=23> */
[----:B------:R-:W-:Y:S01]  /*1d20*/  BPT.TRAP 0x1 ;  /* 0x000000040000795c */ /* 0x000fe20000300000 */
.L_x_26:
[----:B------:R-:W-:Y:S01]  /*1d30*/  ULEA UR4, UR11, UR41, 0x3 ;  /* 0x000000290b047291 */ /* 0x000fe2000f8e183f */
[----:B------:R-:W-:-:S03]  /*1d40*/  ISETP.GT.U32.AND P1, PT, R23, 0x1, PT ;  /* 0x000000011700780c */ /* 0x000fc60003f24070 */
[----:B------:R-:W-:-:S04]  /*1d50*/  UIADD3 UR4, UR4, 0x28, URZ ;  /* 0x0000002804047890 */ /* 0x000fc8000fffe03f */
[----:B------:R-:W-:-:S09]  /*1d60*/  UPRMT UR4, URZ, 0x654, UR4 ;  /* 0x000006543f047896 */ /* 0x000fd20008000004 */
[----:B------:R-:W-:Y:S01]  /*1d70*/  SYNCS.ARRIVE.TRANS64.RED.A1T0 RZ, [UR4], RZ ;  /* 0x000000ffffff79a7 */ /* 0x000fe20008100404 */
[----:B------:R-:W-:Y:S05]  /*1d80*/  @P1 BRA `(.L_x_27) ;  /* 0x0000000000041947 */ /* 0x000fea0003800000 */
[----:B------:R-:W-:Y:S01]  /*1d90*/  BPT.TRAP 0x1 ;  /* 0x000000040000795c */ /* 0x000fe20000300000 */
.L_x_27:
[----:B------:R-:W-:Y:S01]  /*1da0*/  UIADD3 UR10, UR10, 0x1, URZ ;  /* 0x000000010a0a7890 */ /* 0x000fe2000fffe03f */
[C---:B------:R-:W-:Y:S01]  /*1db0*/  ISETP.GT.AND P1, PT, R0.reuse, 0x1, PT ;  /* 0x000000010000780c */ /* 0x040fe20003f24270 */
[----:B------:R-:W-:Y:S01]  /*1dc0*/  UIADD3 UR11, UR11, 0x1, URZ ;  /* 0x000000010b0b7890 */ /* 0x000fe2000fffe03f */
[----:B------:R-:W-:Y:S01]  /*1dd0*/  VIADD R0, R0, 0xffffffff ;  /* 0xffffffff00007836 */ /* 0x000fe20000000000 */
[----:B------:R-:W-:Y:S02]  /*1de0*/  UISETP.NE.AND UP0, UPT, UR10, 0x5, UPT ;  /* 0x000000050a00788c */ /* 0x000fe4000bf05270 */
[----:B------:R-:W-:Y:S02]  /*1df0*/  UISETP.NE.AND UP1, UPT, UR11, 0x5, UPT ;  /* 0x000000050b00788c */ /* 0x000fe4000bf25270 */
[----:B------:R-:W-:Y:S02]  /*1e00*/  USEL UR4, URZ, 0x1, UP0 ;  /* 0x000000013f047887 */ /* 0x000fe40008000000 */
[----:B------:R-:W-:-:S02]  /*1e10*/  USEL UR10, UR10, URZ, UP0 ;  /* 0x0000003f0a0a7287 */ /* 0x000fc40008000000 */
[----:B------:R-:W-:Y:S02]  /*1e20*/  USEL UR11, UR11, URZ, UP1 ;  /* 0x0000003f0b0b7287 */ /* 0x000fe40008800000 */
[----:B------:R-:W-:Y:S01]  /*1e30*/  LOP3.LUT R5, R5, UR4, RZ, 0x3c, !PT ;  /* 0x0000000405057c12 */ /* 0x000fe2000f8e3cff */
[----:B------:R-:W-:Y:S09]  /*1e40*/  @P1 BRA `(.L_x_28) ;  /* 0xfffffffc00101947 */ /* 0x000ff2000383ffff */
.L_x_21:
[----:B01----:R-:W0:Y:S01]  /*1e50*/  LDC R0, c[0x0][0x28c] ;  /* 0x0000a300ff007b82 */ /* 0x003e220000000800 */
[----:B------:R-:W-:-:S04]  /*1e60*/  IMAD.U32 R3, RZ, RZ, UR47 ;  /* 0x0000002fff037e24 */ /* 0x000fc8000f8e00ff */
[----:B------:R1:W-:Y:S01]  /*1e70*/  SYNCS.ARRIVE.TRANS64.A1T0 RZ, [R3+UR46], RZ ;  /* 0x000000ff03ff79a7 */ /* 0x0003e2000810002e */
[----:B0-----:R-:W-:-:S13]  /*1e80*/  ISETP.GE.AND P1, PT, R0, 0x1, PT ;  /* 0x000000010000780c */ /* 0x001fda0003f26270 */
[----:B-1----:R-:W-:Y:S05]  /*1e90*/  @!P1 BRA `(.L_x_29) ;  /* 0x0000000000349947 */ /* 0x002fea0003800000 */
[----:B------:R-:W-:Y:S05]  /*1ea0*/  @!P0 BRA `(.L_x_30) ;  /* 0x0000000000048947 */ /* 0x000fea0003800000 */
[----:B------:R-:W-:Y:S01]  /*1eb0*/  BPT.TRAP 0x1 ;  /* 0x000000040000795c */ /* 0x000fe20000300000 */
.L_x_30:
[----:B------:R-:W-:Y:S01]  /*1ec0*/  UIADD3 UR6, UR38, UR42, URZ ;  /* 0x0000002a26067290 */ /* 0x000fe2000fffe03f */
[----:B------:R-:W-:-:S03]  /*1ed0*/  ISETP.GT.U32.AND P0, PT, R23, 0x1, PT ;  /* 0x000000011700780c */ /* 0x000fc60003f04070 */
[----:B------:R-:W-:-:S04]  /*1ee0*/  UIMAD.WIDE.U32 UR4, UR6, -0x33333333, URZ ;  /* 0xcccccccd060478a5 */ /* 0x000fc8000f8e003f */
[----:B------:R-:W-:-:S04]  /*1ef0*/  USHF.R.U32.HI UR4, URZ, 0x2, UR5 ;  /* 0x000000023f047899 */ /* 0x000fc80008011605 */
[----:B------:R-:W-:-:S04]  /*1f00*/  UIMAD UR6, UR4, -0x5, UR6 ;  /* 0xfffffffb040678a4 */ /* 0x000fc8000f8e0206 */
[----:B------:R-:W-:-:S04]  /*1f10*/  ULEA UR6, UR6, UR41, 0x3 ;  /* 0x0000002906067291 */ /* 0x000fc8000f8e183f */
[----:B------:R-:W-:-:S04]  /*1f20*/  UIADD3 UR6, UR6, 0x28, URZ ;  /* 0x0000002806067890 */ /* 0x000fc8000fffe03f */
[----:B------:R-:W-:-:S09]  /*1f30*/  UPRMT UR6, URZ, 0x654, UR6 ;  /* 0x000006543f067896 */ /* 0x000fd20008000006 */
[----:B------:R-:W-:Y:S01]  /*1f40*/  SYNCS.ARRIVE.TRANS64.RED.A1T0 RZ, [UR6], RZ ;  /* 0x000000ffffff79a7 */ /* 0x000fe20008100406 */
[----:B------:R-:W-:Y:S05]  /*1f50*/  @P0 BRA `(.L_x_29) ;  /* 0x0000000000040947 */ /* 0x000fea0003800000 */
[----:B------:R-:W-:Y:S01]  /*1f60*/  BPT.TRAP 0x1 ;  /* 0x000000040000795c */ /* 0x000fe20000300000 */
.L_x_29:
[----:B------:R-:W-:Y:S01]  /*1f70*/  SHF.L.U32 R0, R103, 0x1f, RZ ;  /* 0x0000001f67007819 */ /* 0x000fe200000006ff */
[----:B------:R-:W-:Y:S01]  /*1f80*/  UIADD3 UR38, UR38, UR45, URZ ;  /* 0x0000002d26267290 */ /* 0x000fe2000fffe03f */
[----:B------:R-:W-:Y:S01]  /*1f90*/  SHF.R.S32.HI R9, RZ, 0x1f, R19 ;  /* 0x0000001fff097819 */ /* 0x000fe20000011413 */
[----:B------:R-:W-:Y:S01]  /*1fa0*/  UISETP.GE.U32.AND UP1, UPT, UR45, 0x5, UPT ;  /* 0x000000052d00788c */ /* 0x000fe2000bf26070 */
[----:B------:R-:W0:Y:S01]  /*1fb0*/  SYNCS.PHASECHK.TRANS64.TRYWAIT P0, [UR43+0x8], R0 ;  /* 0x00000800ff0075a7 */ /* 0x000e22000800016b */
[----:B------:R-:W-:-:S04]  /*1fc0*/  UISETP.GT.U32.AND UP0, UPT, UR38, 0x4, UPT ;  /* 0x000000042600788c */ /* 0x000fc8000bf04070 */
[----:B------:R-:W-:-:S04]  /*1fd0*/  UISETP.LT.U32.AND UP0, UPT, UR45, 0x5, UP0 ;  /* 0x000000052d00788c */ /* 0x000fc80008701070 */
[----:B------:R-:W-:Y:S02]  /*1fe0*/  USEL UR6, URZ, 0x1, !UP0 ;  /* 0x000000013f067887 */ /* 0x000fe4000c000000 */
[----:B------:R-:W-:Y:S02]  /*1ff0*/  @UP1 UIMAD.WIDE.U32 UR4, UR38, -0x33333333, URZ ;  /* 0xcccccccd260418a5 */ /* 0x000fe4000f8e003f */
[----:B------:R-:W-:Y:S02]  /*2000*/  ULOP3.LUT UR39, UR39, UR6, URZ, 0x3c, !UPT ;  /* 0x0000000627277292 */ /* 0x000fe4000f8e3c3f */
[----:B------:R-:W-:-:S04]  /*2010*/  @UP1 USHF.R.U32.HI UR4, URZ, 0x2, UR5 ;  /* 0x000000023f041899 */ /* 0x000fc80008011605 */
[----:B------:R-:W-:Y:S01]  /*2020*/  @UP1 ULOP3.LUT UR39, UR39, 0x1, UR4, 0x78, !UPT ;  /* 0x0000000127271892 */ /* 0x000fe2000f8e7804 */
[----:B0-----:R-:W-:Y:S11]  /*2030*/  @!P0 BRA `(.L_x_31) ;  /* 0x0000005800108947 */ /* 0x001ff60003800000 */
.L_x_186:
[----:B------:R-:W-:Y:S01]  /*2040*/  ULDC.64 UR4, c[0x0][0x5d0] ;  /* 0x0001740000047ab9 */ /* 0x000fe20000000a00 */
[----:B------:R-:W-:Y:S01]  /*2050*/  ULDC UR6, c[0x0][0x284] ;  /* 0x0000a10000067ab9 */ /* 0x000fe20000000800 */
[----:B0-----:R-:W-:Y:S02]  /*2060*/  IMAD R0, R9, UR4, RZ ;  /* 0x0000000409007c24 */ /* 0x001fe4000f8e02ff */
[----:B------:R-:W-:Y:S02]  /*2070*/  IMAD.SHL.U32 R12, R18, 0x80, RZ ;  /* 0x00000080120c7824 */ /* 0x000fe400078e00ff */
[C---:B------:R-:W-:Y:S02]  /*2080*/  IMAD R3, R19.reuse, UR5, R0 ;  /* 0x0000000513037c24 */ /* 0x040fe4000f8e0200 */
[----:B------:R-:W-:Y:S01]  /*2090*/  IMAD.SHL.U32 R0, R22, 0x40, RZ ;  /* 0x0000004016007824 */ /* 0x000fe200078e00ff */
[----:B------:R-:W-:Y:S01]  /*20a0*/  SHF.R.S32.HI R13, RZ, 0x1f, R12 ;  /* 0x0000001fff0d7819 */ /* 0x000fe2000001140c */
[----:B------:R-:W-:Y:S01]  /*20b0*/  IMAD.WIDE.U32 R4, R19, UR4, R92 ;  /* 0x0000000413047c25 */ /* 0x000fe2000f8e005c */
[----:B------:R-:W-:-:S02]  /*20c0*/  ULDC.64 UR4, c[0x0][0x5c8] ;  /* 0x0001720000047ab9 */ /* 0x000fc40000000a00 */
[----:B------:R-:W-:Y:S01]  /*20d0*/  ISETP.GE.AND P0, PT, R0, UR6, PT ;  /* 0x0000000600007c0c */ /* 0x000fe2000bf06270 */
[----:B------:R-:W-:Y:S01]  /*20e0*/  ULDC UR6, c[0x0][0x288] ;  /* 0x0000a20000067ab9 */ /* 0x000fe20000000800 */
[----:B------:R-:W-:Y:S01]  /*20f0*/  IADD3 R4, P1, R12, R4, RZ ;  /* 0x000000040c047210 */ /* 0x000fe20007f3e0ff */
[----:B------:R-:W-:Y:S01]  /*2100*/  IMAD.WIDE R20, R22, 0x40, R90 ;  /* 0x0000004016147825 */ /* 0x000fe200078e025a */
[----:B------:R-:W-:Y:S02]  /*2110*/  ISETP.GE.OR P0, PT, R12, UR6, P0 ;  /* 0x000000060c007c0c */ /* 0x000fe40008706670 */
[----:B------:R-:W-:Y:S01]  /*2120*/  IADD3.X R5, R13, R5, R3, P1, !PT ;  /* 0x000000050d057210 */ /* 0x000fe20000ffe403 */
[----:B------:R-:W-:-:S04]  /*2130*/  IMAD R7, R21, UR4, RZ ;  /* 0x0000000415077c24 */ /* 0x000fc8000f8e02ff */
[C---:B------:R-:W-:Y:S02]  /*2140*/  IMAD R7, R20.reuse, UR5, R7 ;  /* 0x0000000514077c24 */ /* 0x040fe4000f8e0207 */
[----:B------:R-:W-:-:S04]  /*2150*/  IMAD.WIDE.U32 R104, R20, UR4, R4 ;  /* 0x0000000414687c25 */ /* 0x000fc8000f8e0004 */
[----:B------:R-:W-:Y:S05]  /*2160*/  @P0 BRA `(.L_x_32) ;  /* 0x0000003c00d80947 */ /* 0x000fea0003800000 */
[----:B-----5:R-:W-:Y:S01]  /*2170*/  FSETP.NEU.AND P1, PT, R89, RZ, PT ;  /* 0x000000ff5900720b */ /* 0x020fe20003f2d000 */
[----:B------:R-:W-:Y:S01]  /*2180*/  IMAD.IADD R3, R97, 0x1, -R12 ;  /* 0x0000000161037824 */ /* 0x000fe200078e0a0c */
[----:B------:R-:W-:Y:S01]  /*2190*/  BSSY B0, `(.L_x_32) ;  /* 0x00003f3000007945 */ /* 0x000fe20003800000 */
[----:B------:R-:W-:Y:S02]  /*21a0*/  IMAD.IADD R0, R101, 0x1, -R0 ;  /* 0x0000000165007824 */ /* 0x000fe400078e0a00 */
[----:B------:R-:W-:Y:S01]  /*21b0*/  IMAD.IADD R113, R105, 0x1, R7 ;  /* 0x0000000169717824 */ /* 0x000fe200078e0207 */
[----:B------:R-:W-:-:S04]  /*21c0*/  ISETP.GT.AND P0, PT, R3, RZ, PT ;  /* 0x000000ff0300720c */ /* 0x000fc80003f04270 */
[----:B------:R-:W-:-:S03]  /*21d0*/  ISETP.GT.AND P2, PT, R0, RZ, P0 ;  /* 0x000000ff0000720c */ /* 0x000fc60000744270 */
[----:B------:R-:W-:Y:S10]  /*21e0*/  @!P1 BRA `(.L_x_33) ;  /* 0x0000002c001c9947 */ /* 0x000ff40003800000 */
[----:B------:R-:W0:Y:S01]  /*21f0*/  LDC.64 R106, c[0x0][0x5b8] ;  /* 0x00016e00ff6a7b82 */ /* 0x000e220000000a00 */
[----:B------:R-:W-:-:S07]  /*2200*/  ULDC.64 UR4, c[0x0][0x5c0] ;  /* 0x0001700000047ab9 */ /* 0x000fce0000000a00 */
[----:B------:R-:W1:Y:S08]  /*2210*/  LDC.64 R108, c[0x0][0x5b0] ;  /* 0x00016c00ff6c7b82 */ /* 0x000e700000000a00 */
[----:B------:R-:W2:Y:S01]  /*2220*/  LDC.64 R110, c[0x0][0x5a8] ;  /* 0x00016a00ff6e7b82 */ /* 0x000ea20000000a00 */
[-C--:B0-----:R-:W-:Y:S02]  /*2230*/  IMAD R6, R9, R106.reuse, RZ ;  /* 0x0000006a09067224 */ /* 0x081fe400078e02ff */
[----:B------:R-:W-:-:S04]  /*2240*/  IMAD.WIDE.U32 R4, R19, R106, R92 ;  /* 0x0000006a13047225 */ /* 0x000fc800078e005c */
[----:B------:R-:W-:Y:S01]  /*2250*/  IMAD R105, R19, R107, R6 ;  /* 0x0000006b13697224 */ /* 0x000fe200078e0206 */
[----:B------:R-:W-:Y:S01]  /*2260*/  IADD3 R6, P1, R12, R4, RZ ;  /* 0x000000040c067210 */ /* 0x000fe20007f3e0ff */
[----:B-1----:R-:W-:-:S03]  /*2270*/  IMAD R4, R21, R108, RZ ;  /* 0x0000006c15047224 */ /* 0x002fc600078e02ff */
[----:B------:R-:W-:Y:S01]  /*2280*/  IADD3.X R7, R13, R5, R105, P1, !PT ;  /* 0x000000050d077210 */ /* 0x000fe20000ffe469 */
[C---:B------:R-:W-:Y:S02]  /*2290*/  IMAD R21, R20.reuse, R109, R4 ;  /* 0x0000006d14157224 */ /* 0x040fe400078e0204 */
[----:B------:R-:W-:-:S04]  /*22a0*/  IMAD.WIDE.U32 R4, R20, R108, R6 ;  /* 0x0000006c14047225 */ /* 0x000fc800078e0006 */
[----:B------:R-:W-:Y:S01]  /*22b0*/  IMAD.IADD R5, R5, 0x1, R21 ;  /* 0x0000000105057824 */ /* 0x000fe200078e0215 */
[----:B--2---:R-:W-:-:S04]  /*22c0*/  LEA R10, P1, R4, R110, 0x2 ;  /* 0x0000006e040a7211 */ /* 0x004fc800078210ff */
[----:B------:R-:W-:-:S05]  /*22d0*/  LEA.HI.X R11, R4, R111, R5, 0x2, P1 ;  /* 0x0000006f040b7211 */ /* 0x000fca00008f1405 */
[----:B------:R0:W2:Y:S01]  /*22e0*/  @P2 LDG.E.LTC128B R18, desc[UR36][R10.64] ;  /* 0x000000240a122981 */ /* 0x0000a2000c1e1920 */
[----:B------:R-:W-:Y:S01]  /*22f0*/  IMAD.WIDE.U32 R4, R20, R108, R12 ;  /* 0x0000006c14047225 */ /* 0x000fe200078e000c */
[----:B------:R-:W-:Y:S01]  /*2300*/  LEA R8, P3, R104, UR4, 0x2 ;  /* 0x0000000468087c11 */ /* 0x000fe2000f8610ff */
[----:B------:R-:W-:Y:S01]  /*2310*/  BSSY B1, `(.L_x_34) ;  /* 0x0000014000017945 */ /* 0x000fe20003800000 */
[----:B------:R-:W-:Y:S02]  /*2320*/  IADD3 R14, P1, R92, R4, RZ ;  /* 0x000000045c0e7210 */ /* 0x000fe40007f3e0ff */
[----:B------:R-:W-:Y:S02]  /*2330*/  LEA.HI.X R9, R104, UR5, R113, 0x2, P3 ;  /* 0x0000000568097c11 */ /* 0x000fe400098f1471 */
[----:B------:R-:W-:Y:S01]  /*2340*/  IADD3.X R15, R93, R21, R5, P1, !PT ;  /* 0x000000155d0f7210 */ /* 0x000fe20000ffe405 */
[----:B0-----:R-:W-:Y:S01]  /*2350*/  IMAD.SHL.U32 R10, R108, 0x8, RZ ;  /* 0x000000086c0a7824 */ /* 0x001fe200078e00ff */
[----:B------:R-:W-:-:S02]  /*2360*/  ISETP.GT.AND P1, PT, R3, 0x1, PT ;  /* 0x000000010300780c */ /* 0x000fc40003f24270 */
[----:B------:R-:W-:Y:S01]  /*2370*/  SHF.L.U64.HI R11, R108, 0x3, R109 ;  /* 0x000000036c0b7819 */ /* 0x000fe2000001026d */
[----:B------:R-:W-:Y:S01]  /*2380*/  IMAD.WIDE.U32 R14, R19, R106, R14 ;  /* 0x0000006a130e7225 */ /* 0x000fe200078e000e */
[----:B------:R-:W-:-:S03]  /*2390*/  ISETP.GT.AND P3, PT, R0, RZ, P1 ;  /* 0x000000ff0000720c */ /* 0x000fc60000f64270 */
[----:B------:R-:W-:Y:S01]  /*23a0*/  IMAD.WIDE.U32 R10, R20, R108, R10 ;  /* 0x0000006c140a7225 */ /* 0x000fe200078e000a */
[----:B--2---:R-:W-:-:S05]  /*23b0*/  LOP3.LUT R4, R18, 0xffffe000, RZ, 0xc0, !PT ;  /* 0xffffe00012047812 */ /* 0x004fca00078ec0ff */
[----:B------:R-:W-:Y:S01]  /*23c0*/  FMUL R5, R4, R89 ;  /* 0x0000005904057220 */ /* 0x000fe20000400000 */
[----:B------:R-:W-:-:S03]  /*23d0*/  LEA R4, P4, R14, R110, 0x2 ;  /* 0x0000006e0e047211 */ /* 0x000fc600078810ff */
[----:B------:R-:W-:Y:S01]  /*23e0*/  FFMA R107, R24, R88, R5 ;  /* 0x00000058186b7223 */ /* 0x000fe20000000005 */
[----:B------:R-:W-:-:S04]  /*23f0*/  IMAD.IADD R5, R105, 0x1, R15 ;  /* 0x0000000169057824 */ /* 0x000fc800078e020f */
[----:B------:R-:W-:Y:S02]  /*2400*/  F2FP.TF32.F32.PACK_B R107, R107 ;  /* 0x0000006bff6b723e */ /* 0x000fe400024050ff */
[----:B------:R-:W-:-:S03]  /*2410*/  LEA.HI.X R5, R14, R111, R5, 0x2, P4 ;  /* 0x0000006f0e057211 */ /* 0x000fc600020f1405 */
[----:B------:R0:W-:Y:S01]  /*2420*/  @P2 STG.E desc[UR36][R8.64], R107 ;  /* 0x0000006b08002986 */ /* 0x0001e2000c101924 */
[----:B------:R-:W-:Y:S05]  /*2430*/  @!P3 BRA `(.L_x_35) ;  /* 0x000000000004b947 */ /* 0x000fea0003800000 */
[----:B------:R1:W5:Y:S02]  /*2440*/  LDG.E.LTC128B R18, desc[UR36][R4.64+0x4] ;  /* 0x0000042404127981 */ /* 0x000364000c1e1920 */
.L_x_35:
[----:B------:R-:W-:Y:S05]  /*2450*/  BSYNC B1 ;  /* 0x0000000000017941 */ /* 0x000fea0003800000 */
.L_x_34:
[----:B-----5:R-:W-:Y:S01]  /*2460*/  LOP3.LUT R14, R18, 0xffffe000, RZ, 0xc0, !PT ;  /* 0xffffe000120e7812 */ /* 0x020fe200078ec0ff */
[----:B------:R-:W-:Y:S01]  /*2470*/  IMAD.IADD R21, R21, 0x1, R11 ;  /* 0x0000000115157824 */ /* 0x000fe200078e020b */
[----:B------:R-:W-:Y:S02]  /*2480*/  IADD3 R6, P2, R6, R10, RZ ;  /* 0x0000000a06067210 */ /* 0x000fe40007f5e0ff */
[----:B------:R-:W-:Y:S01]  /*2490*/  ISETP.GT.AND P0, PT, R0, 0x8, P0 ;  /* 0x000000080000780c */ /* 0x000fe20000704270 */
[----:B------:R-:W-:Y:S02]  /*24a0*/  FMUL R14, R14, R89 ;  /* 0x000000590e0e7220 */ /* 0x000fe40000400000 */
[----:B------:R-:W-:Y:S02]  /*24b0*/  IMAD.X R7, R21, 0x1, R7, P2 ;  /* 0x0000000115077824 */ /* 0x000fe400010e0607 */
[----:B------:R-:W-:Y:S01]  /*24c0*/  FFMA R25, R25, R88, R14 ;  /* 0x0000005819197223 */ /* 0x000fe2000000000e */
[----:B------:R-:W-:-:S04]  /*24d0*/  LEA R14, P2, R6, R110, 0x2 ;  /* 0x0000006e060e7211 */ /* 0x000fc800078410ff */
[----:B------:R-:W-:Y:S01]  /*24e0*/  LEA.HI.X R15, R6, R111, R7, 0x2, P2 ;  /* 0x0000006f060f7211 */ /* 0x000fe200010f1407 */
[----:B------:R-:W-:Y:S01]  /*24f0*/  @P3 IMAD.MOV.U32 R6, RZ, RZ, R8 ;  /* 0x000000ffff063224 */ /* 0x000fe200078e0008 */
[----:B------:R-:W-:Y:S01]  /*2500*/  F2FP.TF32.F32.PACK_B R25, R25 ;  /* 0x00000019ff19723e */ /* 0x000fe200024050ff */
[----:B------:R-:W-:-:S05]  /*2510*/  @P3 IMAD.MOV.U32 R7, RZ, RZ, R9 ;  /* 0x000000ffff073224 */ /* 0x000fca00078e0009 */
[----:B------:R2:W-:Y:S04]  /*2520*/  @P3 STG.E desc[UR36][R6.64+0x4], R25 ;  /* 0x0000041906003986 */ /* 0x0005e8000c101924 */
[----:B------:R-:W3:Y:S01]  /*2530*/  @P0 LDG.E.LTC128B R18, desc[UR36][R14.64] ;  /* 0x000000240e120981 */ /* 0x000ee2000c1e1920 */
[----:B------:R-:W-:Y:S01]  /*2540*/  IADD3 R12, P2, P3, R92, R10, R12 ;  /* 0x0000000a5c0c7210 */ /* 0x000fe20007b5e00c */
[----:B------:R-:W-:Y:S01]  /*2550*/  BSSY B1, `(.L_x_36) ;  /* 0x0000011000017945 */ /* 0x000fe20003800000 */
[----:B------:R-:W-:Y:S02]  /*2560*/  ISETP.GT.AND P1, PT, R0, 0x8, P1 ;  /* 0x000000080000780c */ /* 0x000fe40000f24270 */
[----:B------:R-:W-:-:S03]  /*2570*/  IADD3.X R13, R93, R21, R13, P2, P3 ;  /* 0x000000155d0d7210 */ /* 0x000fc600017e640d */
[----:B------:R-:W-:Y:S01]  /*2580*/  IMAD.WIDE.U32 R12, R19, R106, R12 ;  /* 0x0000006a130c7225 */ /* 0x000fe200078e000c */
[----:B------:R-:W-:-:S03]  /*2590*/  SHF.L.U64.HI R19, R94, 0x2, R95 ;  /* 0x000000025e137819 */ /* 0x000fc6000001025f */
[----:B------:R-:W-:Y:S01]  /*25a0*/  IMAD.IADD R13, R105, 0x1, R13 ;  /* 0x00000001690d7824 */ /* 0x000fe200078e020d */
[----:B--2---:R-:W-:-:S04]  /*25b0*/  LEA R6, P3, R12, R110, 0x2 ;  /* 0x0000006e0c067211 */ /* 0x004fc800078610ff */
[----:B------:R-:W-:Y:S02]  /*25c0*/  LEA.HI.X R7, R12, R111, R13, 0x2, P3 ;  /* 0x0000006f0c077211 */ /* 0x000fe400018f140d */
[----:B---3--:R-:W-:-:S05]  /*25d0*/  LOP3.LUT R10, R18, 0xffffe000, RZ, 0xc0, !PT ;  /* 0xffffe000120a7812 */ /* 0x008fca00078ec0ff */
[----:B------:R-:W-:Y:S01]  /*25e0*/  FMUL R11, R10, R89 ;  /* 0x000000590a0b7220 */ /* 0x000fe20000400000 */
[----:B------:R-:W-:-:S03]  /*25f0*/  LEA R10, P2, R94, R8, 0x2 ;  /* 0x000000085e0a7211 */ /* 0x000fc600078410ff */
[----:B------:R-:W-:Y:S02]  /*2600*/  FFMA R21, R26, R88, R11 ;  /* 0x000000581a157223 */ /* 0x000fe4000000000b */
[----:B------:R-:W-:-:S03]  /*2610*/  IMAD.X R11, R19, 0x1, R9, P2 ;  /* 0x00000001130b7824 */ /* 0x000fc600010e0609 */
[----:B------:R-:W-:-:S05]  /*2620*/  F2FP.TF32.F32.PACK_B R21, R21 ;  /* 0x00000015ff15723e */ /* 0x000fca00024050ff */
[----:B------:R2:W-:Y:S01]  /*2630*/  @P0 STG.E desc[UR36][R10.64], R21 ;  /* 0x000000150a000986 */ /* 0x0005e2000c101924 */
[----:B------:R-:W-:Y:S05]  /*2640*/  @!P1 BRA `(.L_x_37) ;  /* 0x0000000000049947 */ /* 0x000fea0003800000 */
[----:B------:R3:W5:Y:S02]  /*2650*/  LDG.E.LTC128B R18, desc[UR36][R6.64+0x4] ;  /* 0x0000042406127981 */ /* 0x000764000c1e1920 */
.L_x_37:
[----:B------:R-:W-:Y:S05]  /*2660*/  BSYNC B1 ;  /* 0x0000000000017941 */ /* 0x000fea0003800000 */
.L_x_36:
[----:B-----5:R-:W-:Y:S01]  /*2670*/  LOP3.LUT R12, R18, 0xffffe000, RZ, 0xc0, !PT ;  /* 0xffffe000120c7812 */ /* 0x020fe200078ec0ff */
[----:B------:R-:W-:Y:S01]  /*2680*/  BSSY B1, `(.L_x_38) ;  /* 0x0000009000017945 */ /* 0x000fe20003800000 */
[----:B------:R-:W-:-:S03]  /*2690*/  ISETP.GT.AND P0, PT, R3, 0x8, PT ;  /* 0x000000080300780c */ /* 0x000fc60003f04270 */
[----:B------:R-:W-:Y:S01]  /*26a0*/  FMUL R12, R12, R89 ;  /* 0x000000590c0c7220 */ /* 0x000fe20000400000 */
[----:B------:R-:W-:-:S03]  /*26b0*/  ISETP.GT.AND P2, PT, R0, RZ, P0 ;  /* 0x000000ff0000720c */ /* 0x000fc60000744270 */
[----:B------:R-:W-:-:S05]  /*26c0*/  FFMA R27, R27, R88, R12 ;  /* 0x000000581b1b7223 */ /* 0x000fca000000000c */
[----:B------:R-:W-:-:S05]  /*26d0*/  F2FP.TF32.F32.PACK_B R27, R27 ;  /* 0x0000001bff1b723e */ /* 0x000fca00024050ff */
[----:B------:R4:W-:Y:S01]  /*26e0*/  @P1 STG.E desc[UR36][R10.64+0x4], R27 ;  /* 0x0000041b0a001986 */ /* 0x0009e2000c101924 */
[----:B------:R-:W-:Y:S05]  /*26f0*/  @!P2 BRA `(.L_x_39) ;  /* 0x000000000004a947 */ /* 0x000fea0003800000 */
[----:B------:R0:W5:Y:S02]  /*2700*/  LDG.E.LTC128B R18, desc[UR36][R4.64+0x20] ;  /* 0x0000202404127981 */ /* 0x000164000c1e1920 */
.L_x_39:
[----:B------:R-:W-:Y:S05]  /*2710*/  BSYNC B1 ;  /* 0x0000000000017941 */ /* 0x000fea0003800000 */
.L_x_38:
        /* <DEDUP_REMOVED lines=10> */
.L_x_41:
[----:B------:R-:W-:Y:S05]  /*27c0*/  BSYNC B1 ;  /* 0x0000000000017941 */ /* 0x000fea0003800000 */
.L_x_40:
[----:B-----5:R-:W-:Y:S01]  /*27d0*/  LOP3.LUT R12, R18, 0xffffe000, RZ, 0xc0, !PT ;  /* 0xffffe000120c7812 */ /* 0x020fe200078ec0ff */
[----:B------:R-:W-:Y:S01]  /*27e0*/  BSSY B1, `(.L_x_42) ;  /* 0x0000008000017945 */ /* 0x000fe20003800000 */
[----:B------:R-:W-:-:S03]  /*27f0*/  ISETP.GT.AND P0, PT, R0, 0x8, P0 ;  /* 0x000000080000780c */ /* 0x000fc60000704270 */
[----:B------:R-:W-:-:S04]  /*2800*/  FMUL R12, R12, R89 ;  /* 0x000000590c0c7220 */ /* 0x000fc80000400000 */
[----:B------:R-:W-:-:S05]  /*2810*/  FFMA R29, R29, R88, R12 ;  /* 0x000000581d1d7223 */ /* 0x000fca000000000c */
[----:B------:R-:W-:-:S05]  /*2820*/  F2FP.TF32.F32.PACK_B R29, R29 ;  /* 0x0000001dff1d723e */ /* 0x000fca00024050ff */
[----:B------:R0:W-:Y:S01]  /*2830*/  @P3 STG.E desc[UR36][R8.64+0x24], R29 ;  /* 0x0000241d08003986 */ /* 0x0001e2000c101924 */
[----:B------:R-:W-:Y:S05]  /*2840*/  @!P0 BRA `(.L_x_43) ;  /* 0x0000000000048947 */ /* 0x000fea0003800000 */
[----:B------:R0:W5:Y:S02]  /*2850*/  LDG.E.LTC128B R18, desc[UR36][R6.64+0x20] ;  /* 0x0000202406127981 */ /* 0x000164000c1e1920 */
.L_x_43:
[----:B------:R-:W-:Y:S05]  /*2860*/  BSYNC B1 ;  /* 0x0000000000017941 */ /* 0x000fea0003800000 */
.L_x_42:
[----:B-----5:R-:W-:Y:S01]  /*2870*/  LOP3.LUT R12, R18, 0xffffe000, RZ, 0xc0, !PT ;  /* 0xffffe000120c7812 */ /* 0x020fe200078ec0ff */
[----:B------:R-:W-:Y:S01]  /*2880*/  BSSY B1, `(.L_x_44) ;  /* 0x0000008000017945 */ /* 0x000fe20003800000 */
[----:B------:R-:W-:-:S03]  /*2890*/  ISETP.GT.AND P1, PT, R0, 0x8, P1 ;  /* 0x000000080000780c */ /* 0x000fc60000f24270 */
[----:B0-----:R-:W-:-:S04]  /*28a0*/  FMUL R13, R12, R89 ;  /* 0x000000590c0d7220 */ /* 0x001fc80000400000 */
[----:B------:R-:W-:-:S05]  /*28b0*/  FFMA R13, R30, R88, R13 ;  /* 0x000000581e0d7223 */ /* 0x000fca000000000d */
[----:B------:R-:W-:-:S05]  /*28c0*/  F2FP.TF32.F32.PACK_B R13, R13 ;  /* 0x0000000dff0d723e */ /* 0x000fca00024050ff */
[----:B------:R0:W-:Y:S01]  /*28d0*/  @P0 STG.E desc[UR36][R10.64+0x20], R13 ;  /* 0x0000200d0a000986 */ /* 0x0001e2000c101924 */
[----:B------:R-:W-:Y:S05]  /*28e0*/  @!P1 BRA `(.L_x_45) ;  /* 0x0000000000049947 */ /* 0x000fea0003800000 */
[----:B------:R0:W5:Y:S02]  /*28f0*/  LDG.E.LTC128B R18, desc[UR36][R6.64+0x24] ;  /* 0x0000242406127981 */ /* 0x000164000c1e1920 */
.L_x_45:
[----:B------:R-:W-:Y:S05]  /*2900*/  BSYNC B1 ;  /* 0x0000000000017941 */ /* 0x000fea0003800000 */
.L_x_44:
        /* <DEDUP_REMOVED lines=10> */
.L_x_47:
[----:B------:R-:W-:Y:S05]  /*29b0*/  BSYNC B1 ;  /* 0x0000000000017941 */ /* 0x000fea0003800000 */
.L_x_46:
[----:B-----5:R-:W-:Y:S01]  /*29c0*/  LOP3.LUT R12, R18, 0xffffe000, RZ, 0xc0, !PT ;  /* 0xffffe000120c7812 */ /* 0x020fe200078ec0ff */
[----:B------:R-:W-:Y:S01]  /*29d0*/  BSSY B1, `(.L_x_48) ;  /* 0x0000009000017945 */ /* 0x000fe20003800000 */
[----:B------:R-:W-:-:S03]  /*29e0*/  ISETP.GT.AND P1, PT, R3, 0x11, PT ;  /* 0x000000110300780c */ /* 0x000fc60003f24270 */
[----:B0-----:R-:W-:Y:S01]  /*29f0*/  FMUL R13, R12, R89 ;  /* 0x000000590c0d7220 */ /* 0x001fe20000400000 */
[----:B------:R-:W-:-:S03]  /*2a00*/  ISETP.GT.AND P3, PT, R0, RZ, P1 ;  /* 0x000000ff0000720c */ /* 0x000fc60000f64270 */
[----:B------:R-:W-:-:S05]  /*2a10*/  FFMA R13, R32, R88, R13 ;  /* 0x00000058200d7223 */ /* 0x000fca000000000d */
[----:B------:R-:W-:-:S05]  /*2a20*/  F2FP.TF32.F32.PACK_B R13, R13 ;  /* 0x0000000dff0d723e */ /* 0x000fca00024050ff */
[----:B------:R0:W-:Y:S01]  /*2a30*/  @P2 STG.E desc[UR36][R8.64+0x40], R13 ;  /* 0x0000400d08002986 */ /* 0x0001e2000c101924 */
[----:B------:R-:W-:Y:S05]  /*2a40*/  @!P3 BRA `(.L_x_49) ;  /* 0x000000000004b947 */ /* 0x000fea0003800000 */
[----:B------:R0:W5:Y:S02]  /*2a50*/  LDG.E.LTC128B R18, desc[UR36][R4.64+0x44] ;  /* 0x0000442404127981 */ /* 0x000164000c1e1920 */
.L_x_49:
[----:B------:R-:W-:Y:S05]  /*2a60*/  BSYNC B1 ;  /* 0x0000000000017941 */ /* 0x000fea0003800000 */
.L_x_48:
        /* <DEDUP_REMOVED lines=9> */
.L_x_51:
[----:B------:R-:W-:Y:S05]  /*2b00*/  BSYNC B1 ;  /* 0x0000000000017941 */ /* 0x000fea0003800000 */
.L_x_50:
        /* <DEDUP_REMOVED lines=9> */
.L_x_53:
[----:B------:R-:W-:Y:S05]  /*2ba0*/  BSYNC B1 ;  /* 0x0000000000017941 */ /* 0x000fea0003800000 */
.L_x_52:
        /* <DEDUP_REMOVED lines=10> */
.L_x_55:
[----:B------:R-:W-:Y:S05]  /*2c50*/  BSYNC B1 ;  /* 0x0000000000017941 */ /* 0x000fea0003800000 */
.L_x_54:
        /* <DEDUP_REMOVED lines=10> */
.L_x_57:
[----:B------:R-:W-:Y:S05]  /*2d00*/  BSYNC B1 ;  /* 0x0000000000017941 */ /* 0x000fea0003800000 */
.L_x_56:
        /* <DEDUP_REMOVED lines=9> */
.L_x_59:
[----:B------:R-:W-:Y:S05]  /*2da0*/  BSYNC B1 ;  /* 0x0000000000017941 */ /* 0x000fea0003800000 */
.L_x_58:
        /* <DEDUP_REMOVED lines=9> */
.L_x_61:
[----:B------:R-:W-:Y:S05]  /*2e40*/  BSYNC B1 ;  /* 0x0000000000017941 */ /* 0x000fea0003800000 */
.L_x_60:
        /* <DEDUP_REMOVED lines=10> */
.L_x_63:
[----:B------:R-:W-:Y:S05]  /*2ef0*/  BSYNC B1 ;  /* 0x0000000000017941 */ /* 0x000fea0003800000 */
.L_x_62:
        /* <DEDUP_REMOVED lines=10> */
.L_x_65:
[----:B------:R-:W-:Y:S05]  /*2fa0*/  BSYNC B1 ;  /* 0x0000000000017941 */ /* 0x000fea0003800000 */
.L_x_64:
        /* <DEDUP_REMOVED lines=9> */
.L_x_67:
[----:B------:R-:W-:Y:S05]  /*3040*/  BSYNC B1 ;  /* 0x0000000000017941 */ /* 0x000fea0003800000 */
.L_x_66:
        /* <DEDUP_REMOVED lines=9> */
.L_x_69:
[----:B------:R-:W-:Y:S05]  /*30e0*/  BSYNC B1 ;  /* 0x0000000000017941 */ /* 0x000fea0003800000 */
.L_x_68:
        /* <DEDUP_REMOVED lines=10> */
.L_x_71:
[----:B------:R-:W-:Y:S05]  /*3190*/  BSYNC B1 ;  /* 0x0000000000017941 */ /* 0x000fea0003800000 */
.L_x_70:
        /* <DEDUP_REMOVED lines=10> */
.L_x_73:
[----:B------:R-:W-:Y:S05]  /*3240*/  BSYNC B1 ;  /* 0x0000000000017941 */ /* 0x000fea0003800000 */
.L_x_72:
        /* <DEDUP_REMOVED lines=9> */
.L_x_75:
[----:B------:R-:W-:Y:S05]  /*32e0*/  BSYNC B1 ;  /* 0x0000000000017941 */ /* 0x000fea0003800000 */
.L_x_74:
        /* <DEDUP_REMOVED lines=9> */
.L_x_77:
[----:B------:R-:W-:Y:S05]  /*3380*/  BSYNC B1 ;  /* 0x0000000000017941 */ /* 0x000fea0003800000 */
.L_x_76:
        /* <DEDUP_REMOVED lines=10> */
.L_x_79:
[----:B------:R-:W-:Y:S05]  /*3430*/  BSYNC B1 ;  /* 0x0000000000017941 */ /* 0x000fea0003800000 */
.L_x_78:
        /* <DEDUP_REMOVED lines=10> */
.L_x_81:
[----:B------:R-:W-:Y:S05]  /*34e0*/  BSYNC B1 ;  /* 0x0000000000017941 */ /* 0x000fea0003800000 */
.L_x_80:
        /* <DEDUP_REMOVED lines=9> */
.L_x_83:
[----:B------:R-:W-:Y:S05]  /*3580*/  BSYNC B1 ;  /* 0x0000000000017941 */ /* 0x000fea0003800000 */
.L_x_82:
        /* <DEDUP_REMOVED lines=9> */
.L_x_85:
[----:B------:R-:W-:Y:S05]  /*3620*/  BSYNC B1 ;  /* 0x0000000000017941 */ /* 0x000fea0003800000 */
.L_x_84:
        /* <DEDUP_REMOVED lines=10> */
.L_x_87:
[----:B------:R-:W-:Y:S05]  /*36d0*/  BSYNC B1 ;  /* 0x0000000000017941 */ /* 0x000fea0003800000 */
.L_x_86:
        /* <DEDUP_REMOVED lines=10> */
.L_x_89:
[----:B------:R-:W-:Y:S05]  /*3780*/  BSYNC B1 ;  /* 0x0000000000017941 */ /* 0x000fea0003800000 */
.L_x_88:
        /* <DEDUP_REMOVED lines=9> */
.L_x_91:
[----:B------:R-:W-:Y:S05]  /*3820*/  BSYNC B1 ;  /* 0x0000000000017941 */ /* 0x000fea0003800000 */
.L_x_90:
        /* <DEDUP_REMOVED lines=9> */
.L_x_93:
[----:B------:R-:W-:Y:S05]  /*38c0*/  BSYNC B1 ;  /* 0x0000000000017941 */ /* 0x000fea0003800000 */
.L_x_92:
        /* <DEDUP_REMOVED lines=10> */
.L_x_95:
[----:B------:R-:W-:Y:S05]  /*3970*/  BSYNC B1 ;  /* 0x0000000000017941 */ /* 0x000fea0003800000 */
.L_x_94:
        /* <DEDUP_REMOVED lines=10> */
.L_x_97:
[----:B------:R-:W-:Y:S05]  /*3a20*/  BSYNC B1 ;  /* 0x0000000000017941 */ /* 0x000fea0003800000 */
.L_x_96:
        /* <DEDUP_REMOVED lines=9> */
.L_x_99:
[----:B------:R-:W-:Y:S05]  /*3ac0*/  BSYNC B1 ;  /* 0x0000000000017941 */ /* 0x000fea0003800000 */
.L_x_98:
        /* <DEDUP_REMOVED lines=9> */
.L_x_101:
[----:B------:R-:W-:Y:S05]  /*3b60*/  BSYNC B1 ;  /* 0x0000000000017941 */ /* 0x000fea0003800000 */
.L_x_100:
        /* <DEDUP_REMOVED lines=10> */
.L_x_103:
[----:B------:R-:W-:Y:S05]  /*3c10*/  BSYNC B1 ;  /* 0x0000000000017941 */ /* 0x000fea0003800000 */
.L_x_102:
        /* <DEDUP_REMOVED lines=10> */
.L_x_105:
[----:B------:R-:W-:Y:S05]  /*3cc0*/  BSYNC B1 ;  /* 0x0000000000017941 */ /* 0x000fea0003800000 */
.L_x_104:
        /* <DEDUP_REMOVED lines=9> */
.L_x_107:
[----:B------:R-:W-:Y:S05]  /*3d60*/  BSYNC B1 ;  /* 0x0000000000017941 */ /* 0x000fea0003800000 */
.L_x_106:
        /* <DEDUP_REMOVED lines=9> */
.L_x_109:
[----:B------:R-:W-:Y:S05]  /*3e00*/  BSYNC B1 ;  /* 0x0000000000017941 */ /* 0x000fea0003800000 */
.L_x_108:
        /* <DEDUP_REMOVED lines=10> */
.L_x_111:
[----:B------:R-:W-:Y:S05]  /*3eb0*/  BSYNC B1 ;  /* 0x0000000000017941 */ /* 0x000fea0003800000 */
.L_x_110:
        /* <DEDUP_REMOVED lines=10> */
.L_x_113:
[----:B------:R-:W-:Y:S05]  /*3f60*/  BSYNC B1 ;  /* 0x0000000000017941 */ /* 0x000fea0003800000 */
.L_x_112:
        /* <DEDUP_REMOVED lines=9> */
.L_x_115:
[----:B------:R-:W-:Y:S05]  /*4000*/  BSYNC B1 ;  /* 0x0000000000017941 */ /* 0x000fea0003800000 */
.L_x_114:
        /* <DEDUP_REMOVED lines=9> */
.L_x_117:
[----:B------:R-:W-:Y:S05]  /*40a0*/  BSYNC B1 ;  /* 0x0000000000017941 */ /* 0x000fea0003800000 */
.L_x_116:
        /* <DEDUP_REMOVED lines=10> */
.L_x_119:
[----:B------:R-:W-:Y:S05]  /*4150*/  BSYNC B1 ;  /* 0x0000000000017941 */ /* 0x000fea0003800000 */
.L_x_118:
        /* <DEDUP_REMOVED lines=10> */
.L_x_121:
[----:B------:R-:W-:Y:S05]  /*4200*/  BSYNC B1 ;  /* 0x0000000000017941 */ /* 0x000fea0003800000 */
.L_x_120:
        /* <DEDUP_REMOVED lines=9> */
.L_x_123:
[----:B------:R-:W-:Y:S05]  /*42a0*/  BSYNC B1 ;  /* 0x0000000000017941 */ /* 0x000fea0003800000 */
.L_x_122:
        /* <DEDUP_REMOVED lines=9> */
.L_x_125:
[----:B------:R-:W-:Y:S05]  /*4340*/  BSYNC B1 ;  /* 0x0000000000017941 */ /* 0x000fea0003800000 */
.L_x_124:
        /* <DEDUP_REMOVED lines=10> */
.L_x_127:
[----:B------:R-:W-:Y:S05]  /*43f0*/  BSYNC B1 ;  /* 0x0000000000017941 */ /* 0x000fea0003800000 */
.L_x_126:
        /* <DEDUP_REMOVED lines=10> */
.L_x_129:
[----:B------:R-:W-:Y:S05]  /*44a0*/  BSYNC B1 ;  /* 0x0000000000017941 */ /* 0x000fea0003800000 */
.L_x_128:
        /* <DEDUP_REMOVED lines=9> */
.L_x_131:
[----:B------:R-:W-:Y:S05]  /*4540*/  BSYNC B1 ;  /* 0x0000000000017941 */ /* 0x000fea0003800000 */
.L_x_130:
        /* <DEDUP_REMOVED lines=9> */
.L_x_133:
[----:B------:R-:W-:Y:S05]  /*45e0*/  BSYNC B1 ;  /* 0x0000000000017941 */ /* 0x000fea0003800000 */
.L_x_132:
        /* <DEDUP_REMOVED lines=10> */
.L_x_135:
[----:B------:R-:W-:Y:S05]  /*4690*/  BSYNC B1 ;  /* 0x0000000000017941 */ /* 0x000fea0003800000 */
.L_x_134:
        /* <DEDUP_REMOVED lines=10> */
.L_x_137:
[----:B------:R-:W-:Y:S05]  /*4740*/  BSYNC B1 ;  /* 0x0000000000017941 */ /* 0x000fea0003800000 */
.L_x_136:
        /* <DEDUP_REMOVED lines=9> */
.L_x_139:
[----:B------:R-:W-:Y:S05]  /*47e0*/  BSYNC B1 ;  /* 0x0000000000017941 */ /* 0x000fea0003800000 */
.L_x_138:
        /* <DEDUP_REMOVED lines=9> */
.L_x_141:
[----:B------:R-:W-:Y:S05]  /*4880*/  BSYNC B1 ;  /* 0x0000000000017941 */ /* 0x000fea0003800000 */
.L_x_140:
        /* <DEDUP_REMOVED lines=10> */
.L_x_143:
[----:B------:R-:W-:Y:S05]  /*4930*/  BSYNC B1 ;  /* 0x0000000000017941 */ /* 0x000fea0003800000 */
.L_x_142:
        /* <DEDUP_REMOVED lines=10> */
.L_x_145:
[----:B------:R-:W-:Y:S05]  /*49e0*/  BSYNC B1 ;  /* 0x0000000000017941 */ /* 0x000fea0003800000 */
.L_x_144:
        /* <DEDUP_REMOVED lines=9> */
.L_x_147:
[----:B------:R-:W-:Y:S05]  /*4a80*/  BSYNC B1 ;  /* 0x0000000000017941 */ /* 0x000fea0003800000 */
.L_x_146:
        /* <DEDUP_REMOVED lines=9> */
.L_x_149:
[----:B------:R-:W-:Y:S05]  /*4b20*/  BSYNC B1 ;  /* 0x0000000000017941 */ /* 0x000fea0003800000 */
.L_x_148:
        /* <DEDUP_REMOVED lines=10> */
.L_x_151:
[----:B------:R-:W-:Y:S05]  /*4bd0*/  BSYNC B1 ;  /* 0x0000000000017941 */ /* 0x000fea0003800000 */
.L_x_150:
        /* <DEDUP_REMOVED lines=10> */
.L_x_153:
[----:B------:R-:W-:Y:S05]  /*4c80*/  BSYNC B1 ;  /* 0x0000000000017941 */ /* 0x000fea0003800000 */
.L_x_152:
[----:B01---5:R-:W-:Y:S01]  /*4c90*/  LOP3.LUT R4, R18, 0xffffe000, RZ, 0xc0, !PT ;  /* 0xffffe00012047812 */ /* 0x023fe200078ec0ff */
        /* <DEDUP_REMOVED lines=8> */
.L_x_155:
[----:B------:R-:W-:Y:S05]  /*4d20*/  BSYNC B1 ;  /* 0x0000000000017941 */ /* 0x000fea0003800000 */
.L_x_154:
[----:B-----5:R-:W-:Y:S01]  /*4d30*/  LOP3.LUT R4, R18, 0xffffe000, RZ, 0xc0, !PT ;  /* 0xffffe00012047812 */ /* 0x020fe200078ec0ff */
[----:B------:R-:W-:Y:S01]  /*4d40*/  @P0 IMAD.MOV.U32 R5, RZ, RZ, R11 ;  /* 0x000000ffff050224 */ /* 0x000fe200078e000b */
[----:B------:R-:W-:Y:S01]  /*4d50*/  ISETP.GT.AND P1, PT, R0, 0x8, P1 ;  /* 0x000000080000780c */ /* 0x000fe20000f24270 */
[----:B------:R-:W-:Y:S02]  /*4d60*/  BSSY B1, `(.L_x_156) ;  /* 0x0000008000017945 */ /* 0x000fe40003800000 */
[----:B------:R-:W-:Y:S01]  /*4d70*/  FMUL R3, R4, R89 ;  /* 0x0000005904037220 */ /* 0x000fe20000400000 */
[----:B------:R-:W-:-:S03]  /*4d80*/  @P0 IMAD.MOV.U32 R4, RZ, RZ, R10 ;  /* 0x000000ffff040224 */ /* 0x000fc600078e000a */
[----:B------:R-:W-:-:S05]  /*4d90*/  FFMA R3, R86, R88, R3 ;  /* 0x0000005856037223 */ /* 0x000fca0000000003 */
[----:B------:R-:W-:-:S05]  /*4da0*/  F2FP.TF32.F32.PACK_B R3, R3 ;  /* 0x00000003ff03723e */ /* 0x000fca00024050ff */
[----:B------:R0:W-:Y:S01]  /*4db0*/  @P0 STG.E desc[UR36][R4.64+0x1e0], R3 ;  /* 0x0001e00304000986 */ /* 0x0001e2000c101924 */
[----:B------:R-:W-:Y:S05]  /*4dc0*/  @!P1 BRA `(.L_x_157) ;  /* 0x0000000000049947 */ /* 0x000fea0003800000 */
[----:B------:R0:W5:Y:S02]  /*4dd0*/  LDG.E.LTC128B R18, desc[UR36][R6.64+0x1e4] ;  /* 0x0001e42406127981 */ /* 0x000164000c1e1920 */
.L_x_157:
[----:B------:R-:W-:Y:S05]  /*4de0*/  BSYNC B1 ;  /* 0x0000000000017941 */ /* 0x000fea0003800000 */
.L_x_156:
[----:B------:R-:W-:Y:S05]  /*4df0*/  @!P1 BRA `(.L_x_158) ;  /* 0x0000001000b09947 */ /* 0x000fea0003800000 */
[----:B-----5:R-:W-:-:S05]  /*4e00*/  LOP3.LUT R18, R18, 0xffffe000, RZ, 0xc0, !PT ;  /* 0xffffe00012127812 */ /* 0x020fca00078ec0ff */
[----:B------:R-:W-:-:S04]  /*4e10*/  FMUL R18, R18, R89 ;  /* 0x0000005912127220 */ /* 0x000fc80000400000 */
[----:B------:R-:W-:-:S05]  /*4e20*/  FFMA R87, R87, R88, R18 ;  /* 0x0000005857577223 */ /* 0x000fca0000000012 */
[----:B------:R-:W-:-:S05]  /*4e30*/  F2FP.TF32.F32.PACK_B R87, R87 ;  /* 0x00000057ff57723e */ /* 0x000fca00024050ff */
[----:B------:R0:W-:Y:S01]  /*4e40*/  STG.E desc[UR36][R10.64+0x1e4], R87 ;  /* 0x0001e4570a007986 */ /* 0x0001e2000c101924 */
[----:B------:R-:W-:Y:S05]  /*4e50*/  BRA `(.L_x_158) ;  /* 0x0000001000987947 */ /* 0x000fea0003800000 */
.L_x_33:
[----:B------:R-:W-:Y:S01]  /*4e60*/  ISETP.GT.AND P4, PT, R3, 0x1, PT ;  /* 0x000000010300780c */ /* 0x000fe20003f84270 */
[----:B------:R-:W-:Y:S01]  /*4e70*/  ULDC.64 UR4, c[0x0][0x5c0] ;  /* 0x0001700000047ab9 */ /* 0x000fe20000000a00 */
[-C--:B------:R-:W-:Y:S01]  /*4e80*/  FMUL R9, R24, R88.reuse ;  /* 0x0000005818097220 */ /* 0x080fe20000400000 */
[----:B------:R-:W-:Y:S01]  /*4e90*/  LEA R4, P3, R104, UR4, 0x2 ;  /* 0x0000000468047c11 */ /* 0x000fe2000f8610ff */
[-C--:B------:R-:W-:Y:S01]  /*4ea0*/  FMUL R25, R25, R88.reuse ;  /* 0x0000005819197220 */ /* 0x080fe20000400000 */
[----:B------:R-:W-:Y:S01]  /*4eb0*/  ISETP.GT.AND P1, PT, R0, RZ, P4 ;  /* 0x000000ff0000720c */ /* 0x000fe20002724270 */
[-C--:B------:R-:W-:Y:S01]  /*4ec0*/  FMUL R11, R26, R88.reuse ;  /* 0x000000581a0b7220 */ /* 0x080fe20000400000 */
[----:B------:R-:W-:Y:S01]  /*4ed0*/  LEA.HI.X R5, R104, UR5, R113, 0x2, P3 ;  /* 0x0000000568057c11 */ /* 0x000fe200098f1471 */
[-C--:B------:R-:W-:Y:S01]  /*4ee0*/  FMUL R27, R27, R88.reuse ;  /* 0x000000581b1b7220 */ /* 0x080fe20000400000 */
[----:B------:R-:W-:Y:S01]  /*4ef0*/  F2FP.TF32.F32.PACK_B R9, R9 ;  /* 0x00000009ff09723e */ /* 0x000fe200024050ff */
[-C--:B------:R-:W-:Y:S01]  /*4f00*/  FMUL R29, R29, R88.reuse ;  /* 0x000000581d1d7220 */ /* 0x080fe20000400000 */
[----:B------:R-:W-:Y:S01]  /*4f10*/  F2FP.TF32.F32.PACK_B R25, R25 ;  /* 0x00000019ff19723e */ /* 0x000fe200024050ff */
[----:B------:R-:W-:Y:S01]  /*4f20*/  FMUL R31, R31, R88 ;  /* 0x000000581f1f7220 */ /* 0x000fe20000400000 */
[C---:B------:R-:W-:Y:S01]  /*4f30*/  SHF.L.U64.HI R7, R94.reuse, 0x2, R95 ;  /* 0x000000025e077819 */ /* 0x040fe2000001025f */
[----:B------:R0:W-:Y:S01]  /*4f40*/  @P2 STG.E desc[UR36][R4.64], R9 ;  /* 0x0000000904002986 */ /* 0x0001e2000c101924 */
[----:B------:R-:W-:Y:S01]  /*4f50*/  LEA R6, P3, R94, R4, 0x2 ;  /* 0x000000045e067211 */ /* 0x000fe200078610ff */
[-C--:B------:R-:W-:Y:S01]  /*4f60*/  FMUL R13, R32, R88.reuse ;  /* 0x00000058200d7220 */ /* 0x080fe20000400000 */
[C---:B------:R-:W-:Y:S01]  /*4f70*/  ISETP.GT.AND P2, PT, R3.reuse, 0x8, PT ;  /* 0x000000080300780c */ /* 0x040fe20003f44270 */
[----:B------:R-:W-:Y:S01]  /*4f80*/  @P1 STG.E desc[UR36][R4.64+0x4], R25 ;  /* 0x0000041904001986 */ /* 0x000fe2000c101924 */
[----:B------:R-:W-:Y:S01]  /*4f90*/  ISETP.GT.AND P1, PT, R3, 0x9, PT ;  /* 0x000000090300780c */ /* 0x000fe20003f24270 */
[----:B------:R-:W-:Y:S01]  /*4fa0*/  IMAD.X R7, R7, 0x1, R5, P3 ;  /* 0x0000000107077824 */ /* 0x000fe200018e0605 */
[C---:B------:R-:W-:Y:S01]  /*4fb0*/  ISETP.GT.AND P0, PT, R0.reuse, 0x8, P0 ;  /* 0x000000080000780c */ /* 0x040fe20000704270 */
[-C--:B------:R-:W-:Y:S01]  /*4fc0*/  FMUL R33, R33, R88.reuse ;  /* 0x0000005821217220 */ /* 0x080fe20000400000 */
[C---:B------:R-:W-:Y:S01]  /*4fd0*/  ISETP.GT.AND P4, PT, R0.reuse, 0x8, P4 ;  /* 0x000000080000780c */ /* 0x040fe20002784270 */
[-C--:B------:R-:W-:Y:S01]  /*4fe0*/  FMUL R35, R35, R88.reuse ;  /* 0x0000005823237220 */ /* 0x080fe20000400000 */
[----:B------:R-:W-:Y:S01]  /*4ff0*/  ISETP.GT.AND P5, PT, R0, RZ, P2 ;  /* 0x000000ff0000720c */ /* 0x000fe200017a4270 */
[-C--:B0-----:R-:W-:Y:S01]  /*5000*/  FMUL R9, R28, R88.reuse ;  /* 0x000000581c097220 */ /* 0x081fe20000400000 */
[C---:B------:R-:W-:Y:S01]  /*5010*/  ISETP.GT.AND P3, PT, R0.reuse, RZ, P1 ;  /* 0x000000ff0000720c */ /* 0x040fe20000f64270 */
[-C--:B------:R-:W-:Y:S01]  /*5020*/  FMUL R37, R37, R88.reuse ;  /* 0x0000005825257220 */ /* 0x080fe20000400000 */
[----:B------:R-:W-:Y:S01]  /*5030*/  F2FP.TF32.F32.PACK_B R11, R11 ;  /* 0x0000000bff0b723e */ /* 0x000fe200024050ff */
[-C--:B------:R-:W-:Y:S01]  /*5040*/  FMUL R39, R39, R88.reuse ;  /* 0x0000005827277220 */ /* 0x080fe20000400000 */
[----:B------:R-:W-:Y:S01]  /*5050*/  F2FP.TF32.F32.PACK_B R27, R27 ;  /* 0x0000001bff1b723e */ /* 0x000fe200024050ff */
[-C--:B------:R-:W-:Y:S01]  /*5060*/  FMUL R41, R41, R88.reuse ;  /* 0x0000005829297220 */ /* 0x080fe20000400000 */
[----:B------:R-:W-:Y:S01]  /*5070*/  F2FP.TF32.F32.PACK_B R9, R9 ;  /* 0x00000009ff09723e */ /* 0x000fe200024050ff */
[----:B------:R0:W-:Y:S01]  /*5080*/  @P0 STG.E desc[UR36][R6.64], R11 ;  /* 0x0000000b06000986 */ /* 0x0001e2000c101924 */
[----:B------:R-:W-:Y:S01]  /*5090*/  F2FP.TF32.F32.PACK_B R29, R29 ;  /* 0x0000001dff1d723e */ /* 0x000fe200024050ff */
[-C--:B------:R-:W-:Y:S01]  /*50a0*/  FMUL R43, R43, R88.reuse ;  /* 0x000000582b2b7220 */ /* 0x080fe20000400000 */
[----:B------:R-:W-:Y:S01]  /*50b0*/  ISETP.GT.AND P0, PT, R3, 0x10, PT ;  /* 0x000000100300780c */ /* 0x000fe20003f04270 */
[----:B------:R-:W-:Y:S01]  /*50c0*/  @P4 STG.E desc[UR36][R6.64+0x4], R27 ;  /* 0x0000041b06004986 */ /* 0x000fe2000c101924 */
[C---:B------:R-:W-:Y:S01]  /*50d0*/  ISETP.GT.AND P2, PT, R0.reuse, 0x8, P2 ;  /* 0x000000080000780c */ /* 0x040fe20001744270 */
[-C--:B------:R-:W-:Y:S01]  /*50e0*/  FMUL R45, R45, R88.reuse ;  /* 0x000000582d2d7220 */ /* 0x080fe20000400000 */
[C---:B------:R-:W-:Y:S01]  /*50f0*/  ISETP.GT.AND P1, PT, R0.reuse, 0x8, P1 ;  /* 0x000000080000780c */ /* 0x040fe20000f24270 */
[----:B------:R1:W-:Y:S01]  /*5100*/  @P5 STG.E desc[UR36][R4.64+0x20], R9 ;  /* 0x0000200904005986 */ /* 0x0003e2000c101924 */
[----:B------:R-:W-:Y:S01]  /*5110*/  ISETP.GT.AND P5, PT, R0, RZ, P0 ;  /* 0x000000ff0000720c */ /* 0x000fe200007a4270 */
[-C--:B------:R-:W-:Y:S01]  /*5120*/  FMUL R47, R47, R88.reuse ;  /* 0x000000582f2f7220 */ /* 0x080fe20000400000 */
[----:B------:R-:W-:Y:S01]  /*5130*/  F2FP.TF32.F32.PACK_B R31, R31 ;  /* 0x0000001fff1f723e */ /* 0x000fe200024050ff */
[----:B------:R-:W-:Y:S01]  /*5140*/  @P3 STG.E desc[UR36][R4.64+0x24], R29 ;  /* 0x0000241d04003986 */ /* 0x000fe2000c101924 */
[----:B------:R-:W-:Y:S01]  /*5150*/  ISETP.GT.AND P3, PT, R3, 0x11, PT ;  /* 0x000000110300780c */ /* 0x000fe20003f64270 */
[-C--:B0-----:R-:W-:Y:S01]  /*5160*/  FMUL R11, R30, R88.reuse ;  /* 0x000000581e0b7220 */ /* 0x081fe20000400000 */
[----:B------:R-:W-:Y:S01]  /*5170*/  F2FP.TF32.F32.PACK_B R13, R13 ;  /* 0x0000000dff0d723e */ /* 0x000fe200024050ff */
[-C--:B------:R-:W-:Y:S01]  /*5180*/  FMUL R49, R49, R88.reuse ;  /* 0x0000005831317220 */ /* 0x080fe20000400000 */
[----:B------:R-:W-:Y:S01]  /*5190*/  ISETP.GT.AND P4, PT, R0, RZ, P3 ;  /* 0x000000ff0000720c */ /* 0x000fe20001f84270 */
[-C--:B------:R-:W-:Y:S01]  /*51a0*/  FMUL R51, R51, R88.reuse ;  /* 0x0000005833337220 */ /* 0x080fe20000400000 */
[----:B------:R-:W-:Y:S01]  /*51b0*/  F2FP.TF32.F32.PACK_B R11, R11 ;  /* 0x0000000bff0b723e */ /* 0x000fe200024050ff */
[-C--:B-1----:R-:W-:Y:S01]  /*51c0*/  FMUL R9, R34, R88.reuse ;  /* 0x0000005822097220 */ /* 0x082fe20000400000 */
[----:B------:R-:W-:Y:S01]  /*51d0*/  F2FP.TF32.F32.PACK_B R33, R33 ;  /* 0x00000021ff21723e */ /* 0x000fe200024050ff */
[-C--:B------:R-:W-:Y:S01]  /*51e0*/  FMUL R53, R53, R88.reuse ;  /* 0x0000005835357220 */ /* 0x080fe20000400000 */
[C---:B------:R-:W-:Y:S01]  /*51f0*/  ISETP.GT.AND P0, PT, R0.reuse, 0x8, P0 ;  /* 0x000000080000780c */ /* 0x040fe20000704270 */
[----:B------:R0:W-:Y:S01]  /*5200*/  @P2 STG.E desc[UR36][R6.64+0x20], R11 ;  /* 0x0000200b06002986 */ /* 0x0001e2000c101924 */
[----:B------:R-:W-:Y:S01]  /*5210*/  ISETP.GT.AND P2, PT, R3, 0x19, PT ;  /* 0x000000190300780c */ /* 0x000fe20003f44270 */
[-C--:B------:R-:W-:Y:S01]  /*5220*/  FMUL R55, R55, R88.reuse ;  /* 0x0000005837377220 */ /* 0x080fe20000400000 */
[----:B------:R-:W-:Y:S01]  /*5230*/  F2FP.TF32.F32.PACK_B R9, R9 ;  /* 0x00000009ff09723e */ /* 0x000fe200024050ff */
[----:B------:R-:W-:Y:S01]  /*5240*/  @P1 STG.E desc[UR36][R6.64+0x24], R31 ;  /* 0x0000241f06001986 */ /* 0x000fe2000c101924 */
[----:B------:R-:W-:Y:S01]  /*5250*/  ISETP.GT.AND P1, PT, R3, 0x18, PT ;  /* 0x000000180300780c */ /* 0x000fe20003f24270 */
[-C--:B------:R-:W-:Y:S01]  /*5260*/  FMUL R57, R57, R88.reuse ;  /* 0x0000005839397220 */ /* 0x080fe20000400000 */
[----:B------:R-:W-:Y:S01]  /*5270*/  F2FP.TF32.F32.PACK_B R35, R35 ;  /* 0x00000023ff23723e */ /* 0x000fe200024050ff */
[----:B------:R1:W-:Y:S01]  /*5280*/  @P5 STG.E desc[UR36][R4.64+0x40], R13 ;  /* 0x0000400d04005986 */ /* 0x0003e2000c101924 */
[C---:B------:R-:W-:Y:S01]  /*5290*/  ISETP.GT.AND P5, PT, R0.reuse, RZ, P1 ;  /* 0x000000ff0000720c */ /* 0x040fe20000fa4270 */
[-C--:B------:R-:W-:Y:S01]  /*52a0*/  FMUL R59, R59, R88.reuse ;  /* 0x000000583b3b7220 */ /* 0x080fe20000400000 */
[----:B------:R-:W-:Y:S01]  /*52b0*/  F2FP.TF32.F32.PACK_B R37, R37 ;  /* 0x00000025ff25723e */ /* 0x000fe200024050ff */
[----:B------:R-:W-:Y:S01]  /*52c0*/  @P4 STG.E desc[UR36][R4.64+0x44], R33 ;  /* 0x0000442104004986 */ /* 0x000fe2000c101924 */
[----:B------:R-:W-:Y:S01]  /*52d0*/  ISETP.GT.AND P4, PT, R0, 0x8, P3 ;  /* 0x000000080000780c */ /* 0x000fe20001f84270 */
[-C--:B0-----:R-:W-:Y:S01]  /*52e0*/  FMUL R11, R36, R88.reuse ;  /* 0x00000058240b7220 */ /* 0x081fe20000400000 */
[C---:B------:R-:W-:Y:S01]  /*52f0*/  ISETP.GT.AND P3, PT, R0.reuse, RZ, P2 ;  /* 0x000000ff0000720c */ /* 0x040fe20001764270 */
[----:B------:R0:W-:Y:S01]  /*5300*/  @P0 STG.E desc[UR36][R6.64+0x40], R9 ;  /* 0x0000400906000986 */ /* 0x0001e2000c101924 */
[----:B------:R-:W-:Y:S01]  /*5310*/  ISETP.GT.AND P1, PT, R0, 0x8, P1 ;  /* 0x000000080000780c */ /* 0x000fe20000f24270 */
[-C--:B------:R-:W-:Y:S01]  /*5320*/  FMUL R61, R61, R88.reuse ;  /* 0x000000583d3d7220 */ /* 0x080fe20000400000 */
[----:B------:R-:W-:Y:S01]  /*5330*/  F2FP.TF32.F32.PACK_B R11, R11 ;  /* 0x0000000bff0b723e */ /* 0x000fe200024050ff */
[-C--:B-1----:R-:W-:Y:S01]  /*5340*/  FMUL R13, R40, R88.reuse ;  /* 0x00000058280d7220 */ /* 0x082fe20000400000 */
[----:B------:R-:W-:Y:S01]  /*5350*/  ISETP.GT.AND P0, PT, R3, 0x20, PT ;  /* 0x000000200300780c */ /* 0x000fe20003f04270 */
[-C--:B------:R-:W-:Y:S01]  /*5360*/  FMUL R63, R63, R88.reuse ;  /* 0x000000583f3f7220 */ /* 0x080fe20000400000 */
[----:B------:R-:W-:Y:S01]  /*5370*/  F2FP.TF32.F32.PACK_B R39, R39 ;  /* 0x00000027ff27723e */ /* 0x000fe200024050ff */
[-C--:B------:R-:W-:Y:S01]  /*5380*/  FMUL R65, R65, R88.reuse ;  /* 0x0000005841417220 */ /* 0x080fe20000400000 */
[----:B------:R-:W-:Y:S01]  /*5390*/  F2FP.TF32.F32.PACK_B R13, R13 ;  /* 0x0000000dff0d723e */ /* 0x000fe200024050ff */
[----:B------:R-:W-:Y:S01]  /*53a0*/  @P4 STG.E desc[UR36][R6.64+0x44], R35 ;  /* 0x0000442306004986 */ /* 0x000fe2000c101924 */
[----:B------:R-:W-:Y:S01]  /*53b0*/  ISETP.GT.AND P4, PT, R0, 0x8, P2 ;  /* 0x000000080000780c */ /* 0x000fe20001784270 */
[-C--:B0-----:R-:W-:Y:S01]  /*53c0*/  FMUL R9, R38, R88.reuse ;  /* 0x0000005826097220 */ /* 0x081fe20000400000 */
[----:B------:R-:W-:Y:S01]  /*53d0*/  ISETP.GT.AND P2, PT, R3, 0x21, PT ;  /* 0x000000210300780c */ /* 0x000fe20003f44270 */
[----:B------:R0:W-:Y:S01]  /*53e0*/  @P5 STG.E desc[UR36][R4.64+0x60], R11 ;  /* 0x0000600b04005986 */ /* 0x0001e2000c101924 */
[C---:B------:R-:W-:Y:S01]  /*53f0*/  ISETP.GT.AND P5, PT, R0.reuse, RZ, P0 ;  /* 0x000000ff0000720c */ /* 0x040fe200007a4270 */
[-C--:B------:R-:W-:Y:S01]  /*5400*/  FMUL R67, R67, R88.reuse ;  /* 0x0000005843437220 */ /* 0x080fe20000400000 */
[----:B------:R-:W-:Y:S01]  /*5410*/  F2FP.TF32.F32.PACK_B R9, R9 ;  /* 0x00000009ff09723e */ /* 0x000fe200024050ff */
[----:B------:R-:W-:Y:S01]  /*5420*/  @P3 STG.E desc[UR36][R4.64+0x64], R37 ;  /* 0x0000642504003986 */ /* 0x000fe2000c101924 */
[C---:B------:R-:W-:Y:S01]  /*5430*/  ISETP.GT.AND P3, PT, R0.reuse, RZ, P2 ;  /* 0x000000ff0000720c */ /* 0x040fe20001764270 */
[-C--:B------:R-:W-:Y:S01]  /*5440*/  FMUL R69, R69, R88.reuse ;  /* 0x0000005845457220 */ /* 0x080fe20000400000 */
[----:B------:R-:W-:Y:S01]  /*5450*/  F2FP.TF32.F32.PACK_B R41, R41 ;  /* 0x00000029ff29723e */ /* 0x000fe200024050ff */
[----:B------:R1:W-:Y:S01]  /*5460*/  @P1 STG.E desc[UR36][R6.64+0x60], R9 ;  /* 0x0000600906001986 */ /* 0x0003e2000c101924 */
[C---:B------:R-:W-:Y:S01]  /*5470*/  ISETP.GT.AND P0, PT, R0.reuse, 0x8, P0 ;  /* 0x000000080000780c */ /* 0x040fe20000704270 */
[-C--:B------:R-:W-:Y:S01]  /*5480*/  FMUL R71, R71, R88.reuse ;  /* 0x0000005847477220 */ /* 0x080fe20000400000 */
[C---:B------:R-:W-:Y:S01]  /*5490*/  ISETP.GT.AND P1, PT, R3.reuse, 0x28, PT ;  /* 0x000000280300780c */ /* 0x040fe20003f24270 */
[----:B------:R-:W-:Y:S01]  /*54a0*/  @P4 STG.E desc[UR36][R6.64+0x64], R39 ;  /* 0x0000642706004986 */ /* 0x000fe2000c101924 */
[----:B------:R-:W-:Y:S01]  /*54b0*/  ISETP.GT.AND P4, PT, R0, 0x8, P2 ;  /* 0x000000080000780c */ /* 0x000fe20001784270 */
[-C--:B0-----:R-:W-:Y:S01]  /*54c0*/  FMUL R11, R44, R88.reuse ;  /* 0x000000582c0b7220 */ /* 0x081fe20000400000 */
[----:B------:R-:W-:Y:S01]  /*54d0*/  ISETP.GT.AND P2, PT, R3, 0x29, PT ;  /* 0x000000290300780c */ /* 0x000fe20003f44270 */
[----:B------:R0:W-:Y:S01]  /*54e0*/  @P5 STG.E desc[UR36][R4.64+0x80], R13 ;  /* 0x0000800d04005986 */ /* 0x0001e2000c101924 */
[----:B------:R-:W-:Y:S01]  /*54f0*/  ISETP.GT.AND P5, PT, R0, RZ, P1 ;  /* 0x000000ff0000720c */ /* 0x000fe20000fa4270 */
[-C--:B------:R-:W-:Y:S01]  /*5500*/  FMUL R73, R73, R88.reuse ;  /* 0x0000005849497220 */ /* 0x080fe20000400000 */
[----:B------:R-:W-:Y:S01]  /*5510*/  F2FP.TF32.F32.PACK_B R43, R43 ;  /* 0x0000002bff2b723e */ /* 0x000fe200024050ff */
[-C--:B-1----:R-:W-:Y:S01]  /*5520*/  FMUL R9, R42, R88.reuse ;  /* 0x000000582a097220 */ /* 0x082fe20000400000 */
[----:B------:R-:W-:Y:S01]  /*5530*/  @P3 STG.E desc[UR36][R4.64+0x84], R41 ;  /* 0x0000842904003986 */ /* 0x000fe2000c101924 */
[----:B------:R-:W-:Y:S01]  /*5540*/  ISETP.GT.AND P3, PT, R0, RZ, P2 ;  /* 0x000000ff0000720c */ /* 0x000fe20001764270 */
[-C--:B------:R-:W-:Y:S01]  /*5550*/  FMUL R75, R75, R88.reuse ;  /* 0x000000584b4b7220 */ /* 0x080fe20000400000 */
[----:B------:R-:W-:Y:S01]  /*5560*/  F2FP.TF32.F32.PACK_B R11, R11 ;  /* 0x0000000bff0b723e */ /* 0x000fe200024050ff */
[-C--:B------:R-:W-:Y:S01]  /*5570*/  FMUL R77, R77, R88.reuse ;  /* 0x000000584d4d7220 */ /* 0x080fe20000400000 */
[----:B------:R-:W-:Y:S01]  /*5580*/  F2FP.TF32.F32.PACK_B R9, R9 ;  /* 0x00000009ff09723e */ /* 0x000fe200024050ff */
[-C--:B------:R-:W-:Y:S01]  /*5590*/  FMUL R79, R79, R88.reuse ;  /* 0x000000584f4f7220 */ /* 0x080fe20000400000 */
[----:B------:R-:W-:Y:S01]  /*55a0*/  F2FP.TF32.F32.PACK_B R45, R45 ;  /* 0x0000002dff2d723e */ /* 0x000fe200024050ff */
[-C--:B0-----:R-:W-:Y:S01]  /*55b0*/  FMUL R13, R48, R88.reuse ;  /* 0x00000058300d7220 */ /* 0x081fe20000400000 */
[C---:B------:R-:W-:Y:S01]  /*55c0*/  ISETP.GT.AND P1, PT, R0.reuse, 0x8, P1 ;  /* 0x000000080000780c */ /* 0x040fe20000f24270 */
[----:B------:R0:W-:Y:S01]  /*55d0*/  @P0 STG.E desc[UR36][R6.64+0x80], R9 ;  /* 0x0000800906000986 */ /* 0x0001e2000c101924 */
[----:B------:R-:W-:Y:S01]  /*55e0*/  ISETP.GT.AND P0, PT, R3, 0x30, PT ;  /* 0x000000300300780c */ /* 0x000fe20003f04270 */
[-C--:B------:R-:W-:Y:S01]  /*55f0*/  FMUL R81, R81, R88.reuse ;  /* 0x0000005851517220 */ /* 0x080fe20000400000 */
[----:B------:R-:W-:Y:S01]  /*5600*/  F2FP.TF32.F32.PACK_B R47, R47 ;  /* 0x0000002fff2f723e */ /* 0x000fe200024050ff */
[----:B------:R-:W-:Y:S01]  /*5610*/  @P4 STG.E desc[UR36][R6.64+0x84], R43 ;  /* 0x0000842b06004986 */ /* 0x000fe2000c101924 */
[C---:B------:R-:W-:Y:S01]  /*5620*/  ISETP.GT.AND P4, PT, R0.reuse, 0x8, P2 ;  /* 0x000000080000780c */ /* 0x040fe20001784270 */
[-C--:B------:R-:W-:Y:S01]  /*5630*/  FMUL R83, R83, R88.reuse ;  /* 0x0000005853537220 */ /* 0x080fe20000400000 */
[----:B------:R-:W-:Y:S01]  /*5640*/  ISETP.GT.AND P2, PT, R3, 0x31, PT ;  /* 0x000000310300780c */ /* 0x000fe20003f44270 */
[----:B------:R1:W-:Y:S01]  /*5650*/  @P5 STG.E desc[UR36][R4.64+0xa0], R11 ;  /* 0x0000a00b04005986 */ /* 0x0003e2000c101924 */
[----:B------:R-:W-:Y:S01]  /*5660*/  ISETP.GT.AND P5, PT, R0, RZ, P0 ;  /* 0x000000ff0000720c */ /* 0x000fe200007a4270 */
[-C--:B------:R-:W-:Y:S01]  /*5670*/  FMUL R85, R85, R88.reuse ;  /* 0x0000005855557220 */ /* 0x080fe20000400000 */
[----:B------:R-:W-:Y:S01]  /*5680*/  F2FP.TF32.F32.PACK_B R13, R13 ;  /* 0x0000000dff0d723e */ /* 0x000fe200024050ff */
[-C--:B0-----:R-:W-:Y:S01]  /*5690*/  FMUL R9, R46, R88.reuse ;  /* 0x000000582e097220 */ /* 0x081fe20000400000 */
[----:B------:R-:W-:Y:S01]  /*56a0*/  @P3 STG.E desc[UR36][R4.64+0xa4], R45 ;  /* 0x0000a42d04003986 */ /* 0x000fe2000c101924 */
[----:B------:R-:W-:Y:S01]  /*56b0*/  ISETP.GT.AND P3, PT, R0, RZ, P2 ;  /* 0x000000ff0000720c */ /* 0x000fe20001764270 */
[----:B------:R-:W-:Y:S01]  /*56c0*/  FMUL R87, R87, R88 ;  /* 0x0000005857577220 */ /* 0x000fe20000400000 */
[----:B------:R-:W-:-:S02]  /*56d0*/  F2FP.TF32.F32.PACK_B R49, R49 ;  /* 0x00000031ff31723e */ /* 0x000fc400024050ff */
[----:B------:R-:W-:Y:S02]  /*56e0*/  F2FP.TF32.F32.PACK_B R9, R9 ;  /* 0x00000009ff09723e */ /* 0x000fe400024050ff */
[----:B------:R-:W-:Y:S01]  /*56f0*/  ISETP.GT.AND P0, PT, R0, 0x8, P0 ;  /* 0x000000080000780c */ /* 0x000fe20000704270 */
[----:B-1----:R-:W-:Y:S01]  /*5700*/  FMUL R11, R52, R88 ;  /* 0x00000058340b7220 */ /* 0x002fe20000400000 */
[----:B------:R-:W-:Y:S01]  /*5710*/  F2FP.TF32.F32.PACK_B R51, R51 ;  /* 0x00000033ff33723e */ /* 0x000fe200024050ff */
[----:B------:R0:W-:Y:S01]  /*5720*/  @P1 STG.E desc[UR36][R6.64+0xa0], R9 ;  /* 0x0000a00906001986 */ /* 0x0001e2000c101924 */
[----:B------:R-:W-:Y:S02]  /*5730*/  ISETP.GT.AND P1, PT, R3, 0x38, PT ;  /* 0x000000380300780c */ /* 0x000fe40003f24270 */
[----:B------:R-:W-:Y:S01]  /*5740*/  F2FP.TF32.F32.PACK_B R11, R11 ;  /* 0x0000000bff0b723e */ /* 0x000fe200024050ff */
[----:B------:R-:W-:Y:S01]  /*5750*/  @P4 STG.E desc[UR36][R6.64+0xa4], R47 ;  /* 0x0000a42f06004986 */ /* 0x000fe2000c101924 */
[----:B------:R-:W-:-:S02]  /*5760*/  ISETP.GT.AND P4, PT, R0, 0x8, P2 ;  /* 0x000000080000780c */ /* 0x000fc40001784270 */
[----:B------:R-:W-:Y:S01]  /*5770*/  ISETP.GT.AND P2, PT, R3, 0x39, PT ;  /* 0x000000390300780c */ /* 0x000fe20003f44270 */
[----:B------:R1:W-:Y:S01]  /*5780*/  @P5 STG.E desc[UR36][R4.64+0xc0], R13 ;  /* 0x0000c00d04005986 */ /* 0x0003e2000c101924 */
[----:B------:R-:W-:Y:S02]  /*5790*/  ISETP.GT.AND P5, PT, R0, RZ, P1 ;  /* 0x000000ff0000720c */ /* 0x000fe40000fa4270 */
[----:B------:R-:W-:Y:S01]  /*57a0*/  F2FP.TF32.F32.PACK_B R53, R53 ;  /* 0x00000035ff35723e */ /* 0x000fe200024050ff */
[-C--:B0-----:R-:W-:Y:S01]  /*57b0*/  FMUL R9, R50, R88.reuse ;  /* 0x0000005832097220 */ /* 0x081fe20000400000 */
[----:B------:R-:W-:Y:S01]  /*57c0*/  @P3 STG.E desc[UR36][R4.64+0xc4], R49 ;  /* 0x0000c43104003986 */ /* 0x000fe2000c101924 */
[C---:B------:R-:W-:Y:S02]  /*57d0*/  ISETP.GT.AND P3, PT, R0.reuse, RZ, P2 ;  /* 0x000000ff0000720c */ /* 0x040fe40001764270 */
[----:B------:R-:W-:Y:S02]  /*57e0*/  ISETP.GT.AND P1, PT, R0, 0x8, P1 ;  /* 0x000000080000780c */ /* 0x000fe40000f24270 */
[----:B------:R-:W-:Y:S01]  /*57f0*/  F2FP.TF32.F32.PACK_B R9, R9 ;  /* 0x00000009ff09723e */ /* 0x000fe200024050ff */
[----:B-1----:R-:W-:Y:S01]  /*5800*/  FMUL R13, R56, R88 ;  /* 0x00000058380d7220 */ /* 0x002fe20000400000 */
[----:B------:R-:W-:-:S03]  /*5810*/  F2FP.TF32.F32.PACK_B R55, R55 ;  /* 0x00000037ff37723e */ /* 0x000fc600024050ff */
[----:B------:R0:W-:Y:S01]  /*5820*/  @P0 STG.E desc[UR36][R6.64+0xc0], R9 ;  /* 0x0000c00906000986 */ /* 0x0001e2000c101924 */
[C---:B------:R-:W-:Y:S02]  /*5830*/  ISETP.GT.AND P0, PT, R3.reuse, 0x40, PT ;  /* 0x000000400300780c */ /* 0x040fe40003f04270 */
[----:B------:R-:W-:Y:S01]  /*5840*/  F2FP.TF32.F32.PACK_B R13, R13 ;  /* 0x0000000dff0d723e */ /* 0x000fe200024050ff */
[----:B------:R-:W-:Y:S01]  /*5850*/  @P4 STG.E desc[UR36][R6.64+0xc4], R51 ;  /* 0x0000c43306004986 */ /* 0x000fe2000c101924 */
[C---:B------:R-:W-:Y:S02]  /*5860*/  ISETP.GT.AND P4, PT, R0.reuse, 0x8, P2 ;  /* 0x000000080000780c */ /* 0x040fe40001784270 */
[----:B------:R-:W-:Y:S01]  /*5870*/  ISETP.GT.AND P2, PT, R3, 0x41, PT ;  /* 0x000000410300780c */ /* 0x000fe20003f44270 */
[----:B------:R1:W-:Y:S01]  /*5880*/  @P5 STG.E desc[UR36][R4.64+0xe0], R11 ;  /* 0x0000e00b04005986 */ /* 0x0003e2000c101924 */
[----:B------:R-:W-:Y:S02]  /*5890*/  ISETP.GT.AND P5, PT, R0, RZ, P0 ;  /* 0x000000ff0000720c */ /* 0x000fe400007a4270 */
[----:B------:R-:W-:Y:S01]  /*58a0*/  F2FP.TF32.F32.PACK_B R57, R57 ;  /* 0x00000039ff39723e */ /* 0x000fe200024050ff */
[----:B0-----:R-:W-:Y:S01]  /*58b0*/  FMUL R9, R54, R88 ;  /* 0x0000005836097220 */ /* 0x001fe20000400000 */
[----:B------:R-:W-:Y:S01]  /*58c0*/  @P3 STG.E desc[UR36][R4.64+0xe4], R53 ;  /* 0x0000e43504003986 */ /* 0x000fe2000c101924 */
[----:B------:R-:W-:-:S02]  /*58d0*/  ISETP.GT.AND P3, PT, R0, RZ, P2 ;  /* 0x000000ff0000720c */ /* 0x000fc40001764270 */
        /* <DEDUP_REMOVED lines=61> */
[----:B------:R-:W-:Y:S01]  /*5cb0*/  @P3 STG.E desc[UR36][R4.64+0x164], R69 ;  /* 0x0001644504003986 */ /* 0x000fe2000c101924 */
[----:B0-----:R-:W-:Y:S01]  /*5cc0*/  FMUL R9, R70, R88 ;  /* 0x0000005846097220 */ /* 0x001fe20000400000 */
[----:B------:R-:W-:-:S02]  /*5cd0*/  ISETP.GT.AND P3, PT, R0, RZ, P2 ;  /* 0x000000ff0000720c */ /* 0x000fc40001764270 */
[----:B------:R-:W-:Y:S02]  /*5ce0*/  ISETP.GT.AND P0, PT, R0, 0x8, P0 ;  /* 0x000000080000780c */ /* 0x000fe40000704270 */
[----:B------:R-:W-:Y:S01]  /*5cf0*/  F2FP.TF32.F32.PACK_B R9, R9 ;  /* 0x00000009ff09723e */ /* 0x000fe200024050ff */
[----:B-1----:R-:W-:Y:S01]  /*5d00*/  FMUL R11, R76, R88 ;  /* 0x000000584c0b7220 */ /* 0x002fe20000400000 */
[----:B------:R-:W-:-:S03]  /*5d10*/  F2FP.TF32.F32.PACK_B R75, R75 ;  /* 0x0000004bff4b723e */ /* 0x000fc600024050ff */
[----:B------:R0:W-:Y:S01]  /*5d20*/  @P1 STG.E desc[UR36][R6.64+0x160], R9 ;  /* 0x0001600906001986 */ /* 0x0001e2000c101924 */
[----:B------:R-:W-:Y:S02]  /*5d30*/  F2FP.TF32.F32.PACK_B R77, R77 ;  /* 0x0000004dff4d723e */ /* 0x000fe400024050ff */
[----:B------:R-:W-:Y:S01]  /*5d40*/  F2FP.TF32.F32.PACK_B R11, R11 ;  /* 0x0000000bff0b723e */ /* 0x000fe200024050ff */
[----:B------:R-:W-:Y:S01]  /*5d50*/  @P4 STG.E desc[UR36][R6.64+0x164], R71 ;  /* 0x0001644706004986 */ /* 0x000fe2000c101924 */
[C---:B------:R-:W-:Y:S02]  /*5d60*/  ISETP.GT.AND P4, PT, R3.reuse, 0x68, PT ;  /* 0x000000680300780c */ /* 0x040fe40003f84270 */
[----:B------:R-:W-:Y:S01]  /*5d70*/  F2FP.TF32.F32.PACK_B R79, R79 ;  /* 0x0000004fff4f723e */ /* 0x000fe200024050ff */
[----:B------:R1:W-:Y:S01]  /*5d80*/  @P5 STG.E desc[UR36][R4.64+0x180], R13 ;  /* 0x0001800d04005986 */ /* 0x0003e2000c101924 */
[----:B------:R-:W-:Y:S02]  /*5d90*/  ISETP.GT.AND P5, PT, R3, 0x69, PT ;  /* 0x000000690300780c */ /* 0x000fe40003fa4270 */
[----:B------:R-:W-:Y:S01]  /*5da0*/  F2FP.TF32.F32.PACK_B R81, R81 ;  /* 0x00000051ff51723e */ /* 0x000fe200024050ff */
[----:B------:R-:W-:Y:S01]  /*5db0*/  @P3 STG.E desc[UR36][R4.64+0x184], R73 ;  /* 0x0001844904003986 */ /* 0x000fe2000c101924 */
[----:B------:R-:W-:Y:S01]  /*5dc0*/  ISETP.GT.AND P3, PT, R0, 0x8, P2 ;  /* 0x000000080000780c */ /* 0x000fe20001764270 */
[----:B0-----:R-:W-:Y:S01]  /*5dd0*/  FMUL R9, R74, R88 ;  /* 0x000000584a097220 */ /* 0x001fe20000400000 */
[----:B------:R-:W-:-:S02]  /*5de0*/  ISETP.GT.AND P2, PT, R0, RZ, P4 ;  /* 0x000000ff0000720c */ /* 0x000fc40002744270 */
[C---:B------:R-:W-:Y:S02]  /*5df0*/  ISETP.GT.AND P1, PT, R0.reuse, RZ, P5 ;  /* 0x000000ff0000720c */ /* 0x040fe40002f24270 */
[----:B------:R-:W-:Y:S01]  /*5e00*/  ISETP.GT.AND P4, PT, R0, 0x8, P4 ;  /* 0x000000080000780c */ /* 0x000fe20002784270 */
[----:B-1----:R-:W-:Y:S01]  /*5e10*/  FMUL R13, R78, R88 ;  /* 0x000000584e0d7220 */ /* 0x002fe20000400000 */
[----:B------:R-:W-:Y:S02]  /*5e20*/  ISETP.GT.AND P5, PT, R0, 0x8, P5 ;  /* 0x000000080000780c */ /* 0x000fe40002fa4270 */
[----:B------:R-:W-:Y:S02]  /*5e30*/  F2FP.TF32.F32.PACK_B R9, R9 ;  /* 0x00000009ff09723e */ /* 0x000fe400024050ff */
[----:B------:R-:W-:Y:S02]  /*5e40*/  F2FP.TF32.F32.PACK_B R13, R13 ;  /* 0x0000000dff0d723e */ /* 0x000fe400024050ff */
[----:B------:R-:W-:Y:S01]  /*5e50*/  F2FP.TF32.F32.PACK_B R83, R83 ;  /* 0x00000053ff53723e */ /* 0x000fe200024050ff */
[----:B------:R0:W-:Y:S01]  /*5e60*/  @P0 STG.E desc[UR36][R6.64+0x180], R9 ;  /* 0x0001800906000986 */ /* 0x0001e2000c101924 */
[----:B------:R-:W-:-:S02]  /*5e70*/  ISETP.GT.AND P0, PT, R3, 0x79, PT ;  /* 0x000000790300780c */ /* 0x000fc40003f04270 */
[----:B------:R-:W-:Y:S01]  /*5e80*/  F2FP.TF32.F32.PACK_B R85, R85 ;  /* 0x00000055ff55723e */ /* 0x000fe200024050ff */
[----:B------:R-:W-:Y:S01]  /*5e90*/  @P3 STG.E desc[UR36][R6.64+0x184], R75 ;  /* 0x0001844b06003986 */ /* 0x000fe2000c101924 */
[C---:B------:R-:W-:Y:S02]  /*5ea0*/  ISETP.GT.AND P3, PT, R3.reuse, 0x70, PT ;  /* 0x000000700300780c */ /* 0x040fe40003f64270 */
[----:B------:R-:W-:Y:S01]  /*5eb0*/  F2FP.TF32.F32.PACK_B R87, R87 ;  /* 0x00000057ff57723e */ /* 0x000fe200024050ff */
[----:B------:R1:W-:Y:S01]  /*5ec0*/  @P2 STG.E desc[UR36][R4.64+0x1a0], R11 ;  /* 0x0001a00b04002986 */ /* 0x0003e2000c101924 */
[----:B------:R-:W-:-:S03]  /*5ed0*/  ISETP.GT.AND P2, PT, R3, 0x71, PT ;  /* 0x000000710300780c */ /* 0x000fc60003f44270 */
[----:B------:R-:W-:Y:S01]  /*5ee0*/  @P1 STG.E desc[UR36][R4.64+0x1a4], R77 ;  /* 0x0001a44d04001986 */ /* 0x000fe2000c101924 */
[----:B------:R-:W-:Y:S01]  /*5ef0*/  ISETP.GT.AND P1, PT, R3, 0x78, PT ;  /* 0x000000780300780c */ /* 0x000fe20003f24270 */
[-C--:B------:R-:W-:Y:S01]  /*5f00*/  FMUL R3, R80, R88.reuse ;  /* 0x0000005850037220 */ /* 0x080fe20000400000 */
[-C--:B0-----:R-:W-:Y:S01]  /*5f10*/  FMUL R9, R82, R88.reuse ;  /* 0x0000005852097220 */ /* 0x081fe20000400000 */
[----:B------:R0:W-:Y:S01]  /*5f20*/  @P4 STG.E desc[UR36][R6.64+0x1a0], R13 ;  /* 0x0001a00d06004986 */ /* 0x0001e2000c101924 */
[C---:B------:R-:W-:Y:S02]  /*5f30*/  ISETP.GT.AND P4, PT, R0.reuse, RZ, P3 ;  /* 0x000000ff0000720c */ /* 0x040fe40001f84270 */
[----:B------:R-:W-:Y:S01]  /*5f40*/  F2FP.TF32.F32.PACK_B R3, R3 ;  /* 0x00000003ff03723e */ /* 0x000fe200024050ff */
[----:B------:R-:W-:Y:S01]  /*5f50*/  @P5 STG.E desc[UR36][R6.64+0x1a4], R79 ;  /* 0x0001a44f06005986 */ /* 0x000fe2000c101924 */
[----:B------:R-:W-:Y:S01]  /*5f60*/  ISETP.GT.AND P5, PT, R0, RZ, P2 ;  /* 0x000000ff0000720c */ /* 0x000fe200017a4270 */
[----:B-1----:R-:W-:Y:S01]  /*5f70*/  FMUL R11, R84, R88 ;  /* 0x00000058540b7220 */ /* 0x002fe20000400000 */
[----:B------:R-:W-:-:S02]  /*5f80*/  ISETP.GT.AND P3, PT, R0, 0x8, P3 ;  /* 0x000000080000780c */ /* 0x000fc40001f64270 */
[----:B------:R-:W-:Y:S02]  /*5f90*/  ISETP.GT.AND P2, PT, R0, 0x8, P2 ;  /* 0x000000080000780c */ /* 0x000fe40001744270 */
[----:B------:R-:W-:Y:S01]  /*5fa0*/  F2FP.TF32.F32.PACK_B R9, R9 ;  /* 0x00000009ff09723e */ /* 0x000fe200024050ff */
[----:B0-----:R-:W-:Y:S01]  /*5fb0*/  FMUL R13, R86, R88 ;  /* 0x00000058560d7220 */ /* 0x001fe20000400000 */
[----:B------:R-:W-:Y:S01]  /*5fc0*/  F2FP.TF32.F32.PACK_B R11, R11 ;  /* 0x0000000bff0b723e */ /* 0x000fe200024050ff */
[----:B------:R-:W-:Y:S01]  /*5fd0*/  @P4 STG.E desc[UR36][R4.64+0x1c0], R3 ;  /* 0x0001c00304004986 */ /* 0x000fe2000c101924 */
[C---:B------:R-:W-:Y:S02]  /*5fe0*/  ISETP.GT.AND P4, PT, R0.reuse, RZ, P1 ;  /* 0x000000ff0000720c */ /* 0x040fe40000f84270 */
[C---:B------:R-:W-:Y:S01]  /*5ff0*/  ISETP.GT.AND P1, PT, R0.reuse, 0x8, P1 ;  /* 0x000000080000780c */ /* 0x040fe20000f24270 */
[----:B------:R-:W-:Y:S01]  /*6000*/  @P5 STG.E desc[UR36][R4.64+0x1c4], R81 ;  /* 0x0001c45104005986 */ /* 0x000fe2000c101924 */
[----:B------:R-:W-:-:S02]  /*6010*/  ISETP.GT.AND P5, PT, R0, RZ, P0 ;  /* 0x000000ff0000720c */ /* 0x000fc400007a4270 */
[----:B------:R-:W-:Y:S01]  /*6020*/  ISETP.GT.AND P0, PT, R0, 0x8, P0 ;  /* 0x000000080000780c */ /* 0x000fe20000704270 */
[----:B------:R-:W-:Y:S01]  /*6030*/  @P3 STG.E desc[UR36][R6.64+0x1c0], R9 ;  /* 0x0001c00906003986 */ /* 0x000fe2000c101924 */
[----:B------:R-:W-:-:S03]  /*6040*/  F2FP.TF32.F32.PACK_B R13, R13 ;  /* 0x0000000dff0d723e */ /* 0x000fc600024050ff */
[----:B------:R-:W-:Y:S04]  /*6050*/  @P2 STG.E desc[UR36][R6.64+0x1c4], R83 ;  /* 0x0001c45306002986 */ /* 0x000fe8000c101924 */
[----:B------:R-:W-:Y:S04]  /*6060*/  @P4 STG.E desc[UR36][R4.64+0x1e0], R11 ;  /* 0x0001e00b04004986 */ /* 0x000fe8000c101924 */
[----:B------:R0:W-:Y:S02]  /*6070*/  @P5 STG.E desc[UR36][R4.64+0x1e4], R85 ;  /* 0x0001e45504005986 */ /* 0x0001e4000c101924 */
[----:B0-----:R-:W-:-:S02]  /*6080*/  @P1 IMAD.MOV.U32 R4, RZ, RZ, R6 ;  /* 0x000000ffff041224 */ /* 0x001fc400078e0006 */
[----:B------:R-:W-:-:S05]  /*6090*/  @P1 IMAD.MOV.U32 R5, RZ, RZ, R7 ;  /* 0x000000ffff051224 */ /* 0x000fca00078e0007 */
[----:B------:R0:W-:Y:S04]  /*60a0*/  @P1 STG.E desc[UR36][R4.64+0x1e0], R13 ;  /* 0x0001e00d04001986 */ /* 0x0001e8000c101924 */
[----:B------:R0:W-:Y:S02]  /*60b0*/  @P0 STG.E desc[UR36][R6.64+0x1e4], R87 ;  /* 0x0001e45706000986 */ /* 0x0001e4000c101924 */
.L_x_158:
[----:B------:R-:W-:Y:S05]  /*60c0*/  BSYNC B0 ;  /* 0x0000000000007941 */ /* 0x000fea0003800000 */
.L_x_32:
[----:B0-----:R-:W2:Y:S01]  /*60d0*/  LDL.64 R4, [R1] ;  /* 0x0000000001047983 */ /* 0x001ea20000100a00 */
[----:B------:R-:W-:Y:S01]  /*60e0*/  ULDC.64 UR4, c[0x0][0x650] ;  /* 0x0001940000047ab9 */ /* 0x000fe20000000a00 */
[----:B------:R-:W-:Y:S02]  /*60f0*/  IMAD.U32 R0, RZ, RZ, UR44 ;  /* 0x0000002cff007e24 */ /* 0x000fe4000f8e00ff */
[----:B------:R-:W-:Y:S02]  /*6100*/  IMAD.MOV.U32 R22, RZ, RZ, -0x1 ;  /* 0xffffffffff167424 */ /* 0x000fe400078e00ff */
[----:B------:R0:W-:Y:S01]  /*6110*/  SYNCS.ARRIVE.TRANS64.A1T0 RZ, [R0+UR46], RZ ;  /* 0x000000ff00ff79a7 */ /* 0x0001e2000810002e */
[----:B-----5:R-:W-:Y:S02]  /*6120*/  IMAD.MOV.U32 R18, RZ, RZ, -0x1 ;  /* 0xffffffffff127424 */ /* 0x020fe400078e00ff */
[----:B------:R-:W-:Y:S01]  /*6130*/  IMAD.MOV.U32 R19, RZ, RZ, -0x1 ;  /* 0xffffffffff137424 */ /* 0x000fe200078e00ff */
[----:B0-----:R-:W-:-:S02]  /*6140*/  PRMT R0, RZ, 0x7610, R0 ;  /* 0x00007610ff007816 */ /* 0x001fc40000000000 */
[----:B--2---:R-:W-:-:S05]  /*6150*/  LEA R16, P0, R4, R16, 0x1 ;  /* 0x0000001004107211 */ /* 0x004fca00078008ff */
[----:B------:R-:W-:Y:S01]  /*6160*/  IMAD.X R17, R98, 0x1, R17, P0 ;  /* 0x0000000162117824 */ /* 0x000fe200000e0611 */
[----:B------:R-:W-:-:S04]  /*6170*/  ISETP.GE.U32.AND P0, PT, R16, UR4, PT ;  /* 0x0000000410007c0c */ /* 0x000fc8000bf06070 */
[----:B------:R-:W-:-:S13]  /*6180*/  ISETP.GE.U32.AND.EX P0, PT, R17, UR5, PT, P0 ;  /* 0x0000000511007c0c */ /* 0x000fda000bf06100 */
[----:B------:R-:W-:Y:S05]  /*6190*/  @P0 BRA `(.L_x_159) ;  /* 0x00000004004c0947 */ /* 0x000fea0003800000 */
[----:B----4-:R-:W0:Y:S01]  /*61a0*/  LDC.64 R10, c[0x0][0x628] ;  /* 0x00018a00ff0a7b82 */ /* 0x010e220000000a00 */
[----:B------:R-:W2:Y:S01]  /*61b0*/  S2R R12, SR_CTAID.X ;  /* 0x00000000000c7919 */ /* 0x000ea20000002500 */
[----:B------:R-:W-:Y:S02]  /*61c0*/  IMAD.MOV.U32 R8, RZ, RZ, R16 ;  /* 0x000000ffff087224 */ /* 0x000fe400078e0010 */
[----:B------:R-:W-:Y:S01]  /*61d0*/  IMAD.MOV.U32 R9, RZ, RZ, R17 ;  /* 0x000000ffff097224 */ /* 0x000fe200078e0011 */
[----:B------:R-:W4:Y:S03]  /*61e0*/  S2R R18, SR_CTAID.Y ;  /* 0x0000000000127919 */ /* 0x000f260000002600 */
[----:B------:R-:W1:Y:S08]  /*61f0*/  LDC R0, c[0x0][0x630] ;  /* 0x00018c00ff007b82 */ /* 0x000e700000000800 */
[----:B------:R-:W1:Y:S01]  /*6200*/  LDC.64 R14, c[0x0][0x620] ;  /* 0x00018800ff0e7b82 */ /* 0x000e620000000a00 */
[----:B0-----:R-:W-:-:S04]  /*6210*/  ISETP.NE.U32.AND P0, PT, R10, RZ, PT ;  /* 0x000000ff0a00720c */ /* 0x001fc80003f05070 */
[----:B------:R-:W-:-:S13]  /*6220*/  ISETP.NE.AND.EX P0, PT, R11, RZ, PT, P0 ;  /* 0x000000ff0b00720c */ /* 0x000fda0003f05300 */
[----:B-12-4-:R-:W-:Y:S05]  /*6230*/  @!P0 BRA `(.L_x_160) ;  /* 0x0000000000288947 */ /* 0x016fea0003800000 */
[----:B------:R-:W0:Y:S02]  /*6240*/  LDC R3, c[0x0][0x634] ;  /* 0x00018d00ff037b82 */ /* 0x000e240000000800 */
[----:B0-----:R-:W-:-:S05]  /*6250*/  IADD3 R3, P0, R16, R3, RZ ;  /* 0x0000000310037210 */ /* 0x001fca0007f1e0ff */
[----:B------:R-:W-:-:S04]  /*6260*/  IMAD.X R13, RZ, RZ, R17, P0 ;  /* 0x000000ffff0d7224 */ /* 0x000fc800000e0611 */
[----:B------:R-:W-:-:S04]  /*6270*/  IMAD.WIDE.U32 R4, R13, R10, RZ ;  /* 0x0000000a0d047225 */ /* 0x000fc800078e00ff */
[----:B---3--:R-:W-:-:S04]  /*6280*/  IMAD.WIDE.U32 R6, P0, R3, R11, R4 ;  /* 0x0000000b03067225 */ /* 0x008fc80007800004 */
[----:B------:R-:W-:-:S04]  /*6290*/  IMAD.WIDE.U32 R4, R3, R10, RZ ;  /* 0x0000000a03047225 */ /* 0x000fc800078e00ff */
[----:B------:R-:W-:Y:S01]  /*62a0*/  IMAD.X R9, RZ, RZ, RZ, P0 ;  /* 0x000000ffff097224 */ /* 0x000fe200000e06ff */
[----:B------:R-:W-:Y:S01]  /*62b0*/  IADD3 RZ, P0, R5, R6, RZ ;  /* 0x0000000605ff7210 */ /* 0x000fe20007f1e0ff */
[----:B------:R-:W-:-:S04]  /*62c0*/  IMAD.MOV.U32 R8, RZ, RZ, R7 ;  /* 0x000000ffff087224 */ /* 0x000fc800078e0007 */
[----:B------:R-:W-:-:S08]  /*62d0*/  IMAD.WIDE.U32.X R8, R13, R11, R8, P0 ;  /* 0x0000000b0d087225 */ /* 0x000fd000000e0408 */
.L_x_160:
[-CC-:B------:R-:W-:Y:S01]  /*62e0*/  SHF.R.U64 R19, R8, R0.reuse, R9.reuse ;  /* 0x0000000008137219 */ /* 0x180fe20000001209 */
[----:B------:R-:W0:Y:S01]  /*62f0*/  LDC.64 R24, c[0x0][0x640] ;  /* 0x00019000ff187b82 */ /* 0x000e220000000a00 */
[----:B------:R-:W-:Y:S01]  /*6300*/  SHF.R.U32.HI R0, RZ, R0, R9 ;  /* 0x00000000ff007219 */ /* 0x000fe20000011609 */
[----:B------:R-:W-:Y:S01]  /*6310*/  ULDC UR4, c[0x0][0x150] ;  /* 0x0000540000047ab9 */ /* 0x000fe20000000800 */
[----:B------:R-:W-:Y:S02]  /*6320*/  IADD3 R3, P0, RZ, -R19, RZ ;  /* 0x80000013ff037210 */ /* 0x000fe40007f1e0ff */
[----:B---3--:R-:W-:-:S03]  /*6330*/  I2FP.F32.U32 R7, R12 ;  /* 0x0000000c00077245 */ /* 0x008fc60000201000 */
[----:B------:R-:W1:Y:S01]  /*6340*/  LDC R6, c[0x0][0x618] ;  /* 0x00018600ff067b82 */ /* 0x000e620000000800 */
[----:B------:R-:W-:Y:S02]  /*6350*/  IMAD.X R5, RZ, RZ, ~R0, P0 ;  /* 0x000000ffff057224 */ /* 0x000fe400000e0e00 */
[----:B------:R-:W-:Y:S01]  /*6360*/  FMUL R7, R7, UR4 ;  /* 0x0000000407077c20 */ /* 0x000fe20008400000 */
[----:B------:R-:W-:Y:S01]  /*6370*/  ULDC UR4, c[0x0][0x154] ;  /* 0x0000550000047ab9 */ /* 0x000fe20000000800 */
[-C--:B------:R-:W-:Y:S02]  /*6380*/  IMAD R0, R5, R14.reuse, RZ ;  /* 0x0000000e05007224 */ /* 0x080fe400078e02ff */
[C---:B------:R-:W-:Y:S01]  /*6390*/  IMAD.WIDE.U32 R4, R3.reuse, R14, R16 ;  /* 0x0000000e03047225 */ /* 0x040fe200078e0010 */
[----:B------:R-:W2:Y:S01]  /*63a0*/  LDC R8, c[0x0][0x608] ;  /* 0x00018200ff087b82 */ /* 0x000ea20000000800 */
[----:B------:R-:W3:Y:S02]  /*63b0*/  F2I.U32.TRUNC.NTZ R7, R7 ;  /* 0x0000000700077305 */ /* 0x000ee4000020f000 */
[----:B------:R-:W-:Y:S01]  /*63c0*/  IMAD R3, R3, R15, R0 ;  /* 0x0000000f03037224 */ /* 0x000fe200078e0200 */
[----:B------:R-:W-:-:S03]  /*63d0*/  I2FP.F32.U32 R0, R18 ;  /* 0x0000001200007245 */ /* 0x000fc60000201000 */
[----:B------:R-:W-:Y:S01]  /*63e0*/  IMAD.IADD R3, R5, 0x1, R3 ;  /* 0x0000000105037824 */ /* 0x000fe200078e0203 */
[----:B------:R-:W4:Y:S01]  /*63f0*/  LDC R11, c[0x0][0x658] ;  /* 0x00019600ff0b7b82 */ /* 0x000f220000000800 */
[----:B0-----:R-:W-:-:S04]  /*6400*/  ISETP.NE.U32.AND P0, PT, R24, RZ, PT ;  /* 0x000000ff1800720c */ /* 0x001fc80003f05070 */
[----:B------:R-:W-:-:S03]  /*6410*/  ISETP.NE.AND.EX P0, PT, R25, RZ, PT, P0 ;  /* 0x000000ff1900720c */ /* 0x000fc60003f05300 */
[----:B------:R-:W0:Y:S01]  /*6420*/  LDC R9, c[0x0][0x144] ;  /* 0x00005100ff097b82 */ /* 0x000e220000000800 */
[-C--:B-1----:R-:W-:Y:S01]  /*6430*/  SHF.R.U64 R10, R4, R6.reuse, R3 ;  /* 0x00000006040a7219 */ /* 0x082fe20000001203 */
[----:B---3--:R-:W-:Y:S01]  /*6440*/  IMAD.MOV R7, RZ, RZ, -R7 ;  /* 0x000000ffff077224 */ /* 0x008fe200078e0a07 */
[----:B------:R-:W-:Y:S01]  /*6450*/  SHF.R.U32.HI R3, RZ, R6, R3 ;  /* 0x00000006ff037219 */ /* 0x000fe20000011603 */
[----:B------:R-:W-:-:S04]  /*6460*/  FMUL R6, R0, UR4 ;  /* 0x0000000400067c20 */ /* 0x000fc80008400000 */
[----:B------:R-:W1:Y:S01]  /*6470*/  LDC R21, c[0x0][0x148] ;  /* 0x00005200ff157b82 */ /* 0x000e620000000800 */
[----:B------:R3:W0:Y:S01]  /*6480*/  F2I.U32.TRUNC.NTZ R14, R6 ;  /* 0x00000006000e7305 */ /* 0x000622000020f000 */
[-CC-:B--2---:R-:W-:Y:S02]  /*6490*/  SHF.R.U64 R13, R10, R8.reuse, R3.reuse ;  /* 0x000000080a0d7219 */ /* 0x184fe40000001203 */
[----:B------:R-:W-:-:S04]  /*64a0*/  SHF.R.U32.HI R0, RZ, R8, R3 ;  /* 0x00000008ff007219 */ /* 0x000fc80000011603 */
[----:B------:R-:W2:Y:S01]  /*64b0*/  LDC R20, c[0x0][0x648] ;  /* 0x00019200ff147b82 */ /* 0x000ea20000000800 */
[-CC-:B----4-:R-:W-:Y:S02]  /*64c0*/  SHF.R.U64 R15, R13, R11.reuse, R0.reuse ;  /* 0x0000000b0d0f7219 */ /* 0x190fe40000001200 */
[----:B------:R-:W-:-:S03]  /*64d0*/  SHF.R.U32.HI R5, RZ, R11, R0 ;  /* 0x0000000bff057219 */ /* 0x000fc60000011600 */
[----:B------:R-:W-:Y:S02]  /*64e0*/  IMAD.MOV.U32 R4, RZ, RZ, R15 ;  /* 0x000000ffff047224 */ /* 0x000fe400078e000f */
[----:B------:R-:W4:Y:S01]  /*64f0*/  LDC R26, c[0x0][0x638] ;  /* 0x00018e00ff1a7b82 */ /* 0x000f220000000800 */
[----:B0-----:R-:W-:-:S07]  /*6500*/  IMAD R22, R9, R7, R12 ;  /* 0x0000000709167224 */ /* 0x001fce00078e020c */
[----:B------:R-:W0:Y:S08]  /*6510*/  LDC R27, c[0x0][0x610] ;  /* 0x00018400ff1b7b82 */ /* 0x000e300000000800 */
[----:B------:R-:W0:Y:S01]  /*6520*/  LDC R28, c[0x0][0x600] ;  /* 0x00018000ff1c7b82 */ /* 0x000e220000000800 */
[----:B-123--:R-:W-:Y:S05]  /*6530*/  @!P0 BRA `(.L_x_161) ;  /* 0x0000000000288947 */ /* 0x00efea0003800000 */
[----:B------:R-:W1:Y:S02]  /*6540*/  LDC R0, c[0x0][0x64c] ;  /* 0x00019300ff007b82 */ /* 0x000e640000000800 */
[----:B-1----:R-:W-:-:S05]  /*6550*/  IADD3 R3, P0, R15, R0, RZ ;  /* 0x000000000f037210 */ /* 0x002fca0007f1e0ff */
        /* <DEDUP_REMOVED lines=8> */
.L_x_161:
[----:B------:R-:W-:Y:S01]  /*65e0*/  ISETP.NE.AND P0, PT, R2, 0x1, PT ;  /* 0x000000010200780c */ /* 0x000fe20003f05270 */
[----:B------:R-:W-:Y:S01]  /*65f0*/  IMAD.MOV R14, RZ, RZ, -R14 ;  /* 0x000000ffff0e7224 */ /* 0x000fe200078e0a0e */
[----:B------:R-:W-:Y:S02]  /*6600*/  SHF.R.U64 R0, R4, R20, R5 ;  /* 0x0000001404007219 */ /* 0x000fe40000001205 */
[----:B------:R-:W-:Y:S02]  /*6610*/  LOP3.LUT R3, R13, R100, RZ, 0xc0, !PT ;  /* 0x000000640d037212 */ /* 0x000fe400078ec0ff */
[----:B------:R-:W-:Y:S01]  /*6620*/  LOP3.LUT R5, R10, R99, RZ, 0xc0, !PT ;  /* 0x000000630a057212 */ /* 0x000fe200078ec0ff */
[----:B------:R-:W-:Y:S02]  /*6630*/  IMAD.MOV R4, RZ, RZ, -R0 ;  /* 0x000000ffff047224 */ /* 0x000fe400078e0a00 */
[----:B------:R-:W-:Y:S02]  /*6640*/  IMAD R3, R96, R0, R3 ;  /* 0x0000000060037224 */ /* 0x000fe400078e0203 */
[----:B----4-:R-:W-:-:S02]  /*6650*/  IMAD R0, R4, R26, R15 ;  /* 0x0000001a04007224 */ /* 0x010fc400078e020f */
[----:B------:R-:W-:Y:S02]  /*6660*/  @P0 IMAD R22, R21, R14, R18 ;  /* 0x0000000e15160224 */ /* 0x000fe400078e0212 */
[----:B------:R-:W-:Y:S02]  /*6670*/  IMAD.MOV.U32 R4, RZ, RZ, 0x1 ;  /* 0x00000001ff047424 */ /* 0x000fe400078e00ff */
[----:B0-----:R-:W-:Y:S02]  /*6680*/  IMAD R22, R3, R27, R22 ;  /* 0x0000001b03167224 */ /* 0x001fe400078e0216 */
[----:B------:R-:W-:Y:S01]  /*6690*/  IMAD R3, R0, R28, R5 ;  /* 0x0000001c00037224 */ /* 0x000fe200078e0205 */
[----:B------:R-:W-:-:S04]  /*66a0*/  PRMT R0, R4, 0x7610, R0 ;  /* 0x0000761004007816 */ /* 0x000fc80000000000 */
[----:B------:R-:W-:Y:S02]  /*66b0*/  SEL R18, R3, R22, !P0 ;  /* 0x0000001603127207 */ /* 0x000fe40004000000 */
[----:B------:R-:W-:-:S07]  /*66c0*/  SEL R22, R22, R3, !P0 ;  /* 0x0000000316167207 */ /* 0x000fce0004000000 */
.L_x_159:
[----:B------:R-:W-:Y:S01]  /*66d0*/  LOP3.LUT P0, RZ, R0, 0xff, RZ, 0xc0, !PT ;  /* 0x000000ff00ff7812 */ /* 0x000fe2000780c0ff */
[----:B------:R-:W-:Y:S01]  /*66e0*/  UIMAD.WIDE.U32 UR4, UR38, -0x33333333, URZ ;  /* 0xcccccccd260478a5 */ /* 0x000fe2000f8e003f */
[----:B------:R-:W-:-:S03]  /*66f0*/  LOP3.LUT R103, R103, 0x1, RZ, 0x3c, !PT ;  /* 0x0000000167677812 */ /* 0x000fc600078e3cff */
[----:B------:R-:W-:-:S04]  /*6700*/  USHF.R.U32.HI UR4, URZ, 0x2, UR5 ;  /* 0x000000023f047899 */ /* 0x000fc80008011605 */
[----:B------:R-:W-:-:S04]  /*6710*/  UIMAD UR38, UR4, -0x5, UR38 ;  /* 0xfffffffb042678a4 */ /* 0x000fc8000f8e0226 */
[----:B------:R-:W-:Y:S08]  /*6720*/  @P0 BRA `(.L_x_162) ;  /* 0xffffffac00840947 */ /* 0x000ff0000383ffff */
[----:B------:R-:W-:Y:S05]  /*6730*/  EXIT ;  /* 0x000000000000794d */ /* 0x000fea0003800000 */
.L_x_13:
[----:B------:R-:W-:-:S08]  /*6740*/  ISETP.NE.AND P0, PT, R14, RZ, PT ;  /* 0x000000ff0e00720c */ /* 0x000fd00003f05270 */
[----:B0-----:R-:W0:-:S00]  /*6750*/  USETMAXREG.DEALLOC.CTAPOOL 0x28 ;  /* 0x00000028000079c8 */ /* 0x001e0000080e0500 */
[----:B------:R-:W-:Y:S05]  /*6760*/  @P0 EXIT ;  /* 0x000000000000094d */ /* 0x000fea0003800000 */
[----:B0-----:R-:W-:Y:S01]  /*6770*/  LOP3.LUT P0, RZ, R3, 0xff, RZ, 0xc0, !PT ;  /* 0x000000ff03ff7812 */ /* 0x001fe2000780c0ff */
[----:B------:R-:W-:Y:S02]  /*6780*/  IMAD.MOV.U32 R3, RZ, RZ, 0x1 ;  /* 0x00000001ff037424 */ /* 0x000fe400078e00ff */
[----:B------:R-:W-:-:S10]  /*6790*/  IMAD.MOV.U32 R8, RZ, RZ, RZ ;  /* 0x000000ffff087224 */ /* 0x000fd400078e00ff */
[----:B------:R-:W-:Y:S05]  /*67a0*/  @!P0 BRA `(.L_x_163) ;  /* 0x0000000c000c8947 */ /* 0x000fea0003800000 */
[----:B------:R-:W-:Y:S01]  /*67b0*/  LOP3.LUT P0, RZ, R4, 0x1f, RZ, 0xc0, !PT ;  /* 0x0000001f04ff7812 */ /* 0x000fe2000780c0ff */
[----:B------:R-:W-:Y:S01]  /*67c0*/  ULDC UR5, c[0x0][0x658] ;  /* 0x0001960000057ab9 */ /* 0x000fe20000000800 */
[----:B------:R-:W-:Y:S01]  /*67d0*/  UMOV UR6, 0xffffffff ;  /* 0xffffffff00067882 */ /* 0x000fe20000000000 */
[----:B------:R-:W-:Y:S01]  /*67e0*/  BSSY B0, `(.L_x_163) ;  /* 0x00000bf000007945 */ /* 0x000fe20003800000 */
[----:B------:R-:W-:Y:S01]  /*67f0*/  USHF.L.U32 UR6, UR6, UR5, URZ ;  /* 0x0000000506067299 */ /* 0x000fe2000800063f */
[C---:B------:R-:W-:Y:S01]  /*6800*/  ISETP.NE.AND P2, PT, R5.reuse, RZ, PT ;  /* 0x000000ff0500720c */ /* 0x040fe20003f45270 */
[----:B------:R-:W-:Y:S01]  /*6810*/  IMAD.MOV.U32 R10, RZ, RZ, 0x1 ;  /* 0x00000001ff0a7424 */ /* 0x000fe200078e00ff */
[----:B------:R-:W-:Y:S01]  /*6820*/  ISETP.NE.OR P0, PT, R5, RZ, !P0 ;  /* 0x000000ff0500720c */ /* 0x000fe20004705670 */
[----:B------:R-:W-:Y:S01]  /*6830*/  IMAD.MOV.U32 R3, RZ, RZ, 0x1 ;  /* 0x00000001ff037424 */ /* 0x000fe200078e00ff */
[----:B------:R-:W-:Y:S01]  /*6840*/  LOP3.LUT R9, R23, 0x2, RZ, 0xfc, !PT ;  /* 0x0000000217097812 */ /* 0x000fe200078efcff */
[----:B------:R-:W-:Y:S01]  /*6850*/  IMAD.MOV.U32 R8, RZ, RZ, RZ ;  /* 0x000000ffff087224 */ /* 0x000fe200078e00ff */
[----:B------:R-:W-:Y:S01]  /*6860*/  ULDC UR4, c[0x0][0x600] ;  /* 0x0001800000047ab9 */ /* 0x000fe20000000800 */
[----:B------:R-:W-:Y:S01]  /*6870*/  UMOV UR7, 0x1 ;  /* 0x0000000100077882 */ /* 0x000fe20000000000 */
[----:B------:R-:W-:-:S02]  /*6880*/  UIADD3 UR19, UR40, 0x1, URZ ;  /* 0x0000000128137890 */ /* 0x000fc4000fffe03f */
[----:B------:R-:W-:Y:S02]  /*6890*/  UIADD3 UR15, UR4, -0x1, URZ ;  /* 0xffffffff040f7890 */ /* 0x000fe4000fffe03f */
[----:B------:R-:W-:Y:S02]  /*68a0*/  USHF.L.U32 UR17, UR7, UR5, URZ ;  /* 0x0000000507117299 */ /* 0x000fe4000800063f */
[----:B------:R-:W-:Y:S01]  /*68b0*/  ULOP3.LUT UR16, URZ, UR6, URZ, 0x33, !UPT ;  /* 0x000000063f107292 */ /* 0x000fe2000f8e333f */
[----:B------:R-:W-:-:S11]  /*68c0*/  ULDC.64 UR20, c[0x0][0x198] ;  /* 0x0000660000147ab9 */ /* 0x000fd60000000a00 */
.L_x_175:
[----:B------:R-:W-:-:S03]  /*68d0*/  UMOV UR4, 0xffffffff ;  /* 0xffffffff00047882 */ /* 0x000fc60000000000 */
[----:B------:R-:W-:Y:S05]  /*68e0*/  BRA.DIV UR4, `(.L_x_164) ;  /* 0x0000000e04fc7947 */ /* 0x000fea000b800000 */
[----:B------:R-:W-:-:S13]  /*68f0*/  ELECT P6, URZ, PT ;  /* 0x00000000003f782f */ /* 0x000fda00038c0000 */
.L_x_189:
[----:B------:R-:W0:Y:S01]  /*6900*/  LDC R4, c[0x0][0x28c] ;  /* 0x0000a300ff047b82 */ /* 0x000e220000000800 */
[----:B------:R-:W-:Y:S01]  /*6910*/  BSSY B1, `(.L_x_165) ;  /* 0x0000037000017945 */ /* 0x000fe20003800000 */
[----:B0-----:R-:W-:-:S13]  /*6920*/  ISETP.LT.OR P6, PT, R4, 0x1, !P6 ;  /* 0x000000010400780c */ /* 0x001fda00077c1670 */
[----:B------:R-:W-:Y:S05]  /*6930*/  @P6 BRA `(.L_x_166) ;  /* 0x0000000000d06947 */ /* 0x000fea0003800000 */
[----:B------:R-:W-:Y:S02]  /*6940*/  IMAD.SHL.U32 R18, R18, 0x80, RZ ;  /* 0x0000008012127824 */ /* 0x000fe400078e00ff */
[----:B------:R-:W-:Y:S02]  /*6950*/  IMAD.SHL.U32 R22, R22, 0x40, RZ ;  /* 0x0000004016167824 */ /* 0x000fe400078e00ff */
[----:B------:R-:W-:Y:S02]  /*6960*/  IMAD.MOV.U32 R13, RZ, RZ, RZ ;  /* 0x000000ffff0d7224 */ /* 0x000fe400078e00ff */
[----:B------:R-:W-:Y:S02]  /*6970*/  IMAD.U32 R14, RZ, RZ, UR19 ;  /* 0x00000013ff0e7e24 */ /* 0x000fe4000f8e00ff */
[----:B------:R-:W-:Y:S02]  /*6980*/  IMAD.MOV.U32 R4, RZ, RZ, R3 ;  /* 0x000000ffff047224 */ /* 0x000fe400078e0003 */
[----:B------:R-:W-:-:S07]  /*6990*/  IMAD.MOV.U32 R5, RZ, RZ, R8 ;  /* 0x000000ffff057224 */ /* 0x000fce00078e0008 */
.L_x_170:
[----:B------:R-:W0:Y:S01]  /*69a0*/  S2R R7, SR_CgaCtaId ;  /* 0x0000000000077919 */ /* 0x000e220000008800 */
[----:B------:R-:W-:-:S04]  /*69b0*/  MOV R6, 0x400 ;  /* 0x0000040000067802 */ /* 0x000fc80000000f00 */
[----:B0-----:R-:W-:Y:S02]  /*69c0*/  LEA R12, R7, R6, 0x18 ;  /* 0x00000006070c7211 */ /* 0x001fe400078ec0ff */
[----:B------:R-:W-:Y:S01]  /*69d0*/  SHF.L.U32 R6, R4, 0x1f, RZ ;  /* 0x0000001f04067819 */ /* 0x000fe200000006ff */
[----:B------:R-:W0:Y:S02]  /*69e0*/  @!P2 LDC R7, c[0x0][0x500] ;  /* 0x00014000ff07ab82 */ /* 0x000e240000000800 */
[----:B------:R-:W-:-:S04]  /*69f0*/  IMAD R11, R5, 0x8, R12 ;  /* 0x00000008050b7824 */ /* 0x000fc800078e020c */
[----:B------:R-:W1:Y:S02]  /*6a00*/  SYNCS.PHASECHK.TRANS64.TRYWAIT P1, [R11+URZ+0x28], R6 ;  /* 0x000028060b0075a7 */ /* 0x000e64000802017f */
[----:B-1----:R-:W-:Y:S05]  /*6a10*/  @!P1 BRA `(.L_x_167) ;  /* 0x0000000c00d09947 */ /* 0x002fea0003800000 */
.L_x_190:
[----:B-1----:R-:W-:Y:S01]  /*6a20*/  PRMT R6, R9, 0x9910, RZ ;  /* 0x0000991009067816 */ /* 0x002fe200000000ff */
[----:B0-----:R0:W-:Y:S03]  /*6a30*/  @!P2 SYNCS.ARRIVE.TRANS64 RZ, [R11+URZ], R7 ;  /* 0x000000070bffa9a7 */ /* 0x0011e6000800003f */
[----:B------:R-:W-:-:S13]  /*6a40*/  ISETP.NE.AND P1, PT, R6, 0x2, PT ;  /* 0x000000020600780c */ /* 0x000fda0003f25270 */
[----:B0-----:R-:W-:Y:S05]  /*6a50*/  @P1 BRA `(.L_x_168) ;  /* 0x0000000000041947 */ /* 0x001fea0003800000 */
[----:B------:R-:W-:Y:S01]  /*6a60*/  BPT.TRAP 0x1 ;  /* 0x000000040000795c */ /* 0x000fe20000300000 */
.L_x_168:
[----:B------:R-:W-:Y:S05]  /*6a70*/  @P0 BRA `(.L_x_169) ;  /* 0x0000000000040947 */ /* 0x000fea0003800000 */
[----:B------:R-:W-:Y:S01]  /*6a80*/  BPT.TRAP 0x1 ;  /* 0x000000040000795c */ /* 0x000fe20000300000 */
.L_x_169:
[--C-:B------:R-:W-:Y:S01]  /*6a90*/  IMAD R6, R5, 0x2000, R12.reuse ;  /* 0x0000200005067824 */ /* 0x100fe200078e020c */
[----:B------:R-:W-:Y:S01]  /*6aa0*/  R2UR UR9, R11 ;  /* 0x000000000b0972ca */ /* 0x000fe200000e0000 */
[C---:B------:R-:W-:Y:S01]  /*6ab0*/  IMAD R12, R5.reuse, 0x4000, R12 ;  /* 0x00004000050c7824 */ /* 0x040fe200078e020c */
[----:B------:R-:W-:Y:S01]  /*6ac0*/  UIADD3 UR4, UP0, UR20, 0xf0, URZ ;  /* 0x000000f014047890 */ /* 0x000fe2000ff1e03f */
[----:B------:R-:W-:Y:S01]  /*6ad0*/  VIADD R14, R14, 0xffffffff ;  /* 0xffffffff0e0e7836 */ /* 0x000fe20000000000 */
[----:B------:R-:W-:Y:S01]  /*6ae0*/  R2UR UR5, R6 ;  /* 0x00000000060572ca */ /* 0x000fe200000e0000 */
[----:B------:R-:W-:Y:S01]  /*6af0*/  UIADD3 UR22, UP1, UR20, 0x1f0, URZ ;  /* 0x000001f014167890 */ /* 0x000fe2000ff3e03f */
[----:B------:R-:W-:Y:S01]  /*6b00*/  R2UR UR8, R12 ;  /* 0x000000000c0872ca */ /* 0x000fe200000e0000 */
[----:B------:R-:W-:Y:S01]  /*6b10*/  VIADD R5, R5, 0x1 ;  /* 0x0000000105057836 */ /* 0x000fe20000000000 */
[----:B------:R-:W-:Y:S01]  /*6b20*/  R2UR UR11, R22 ;  /* 0x00000000160b72ca */ /* 0x000fe200000e0000 */
[----:B------:R-:W-:Y:S01]  /*6b30*/  UIADD3.X UR23, URZ, UR21, URZ, UP1, !UPT ;  /* 0x000000153f177290 */ /* 0x000fe20008ffe43f */
[----:B------:R-:W-:Y:S01]  /*6b40*/  R2UR UR10, R13 ;  /* 0x000000000d0a72ca */ /* 0x000fe200000e0000 */
[----:B------:R-:W-:Y:S01]  /*6b50*/  UMOV UR6, 0x0 ;  /* 0x0000000000067882 */ /* 0x000fe20000000000 */
[----:B------:R-:W-:Y:S01]  /*6b60*/  R2UR UR12, R19 ;  /* 0x00000000130c72ca */ /* 0x000fe200000e0000 */
[----:B------:R-:W-:Y:S01]  /*6b70*/  UMOV UR7, 0x10000000 ;  /* 0x1000000000077882 */ /* 0x000fe20000000000 */
[----:B------:R-:W-:Y:S01]  /*6b80*/  R2UR UR18, R18 ;  /* 0x00000000121272ca */ /* 0x000fe200000e0000 */
[----:B------:R-:W-:Y:S01]  /*6b90*/  VIADD R13, R13, 0x20 ;  /* 0x000000200d0d7836 */ /* 0x000fe20000000000 */
[----:B------:R-:W-:Y:S01]  /*6ba0*/  ISETP.GT.AND P3, PT, R14, 0x1, PT ;  /* 0x000000010e00780c */ /* 0x000fe20003f64270 */
[----:B------:R-:W-:Y:S01]  /*6bb0*/  UIADD3 UR13, UR5, 0x180, URZ ;  /* 0x00000180050d7890 */ /* 0x000fe2000fffe03f */
[----:B------:R-:W-:Y:S01]  /*6bc0*/  ISETP.NE.AND P1, PT, R5, 0x5, PT ;  /* 0x000000050500780c */ /* 0x000fe20003f25270 */
[----:B------:R-:W-:-:S02]  /*6bd0*/  UIADD3.X UR5, URZ, UR21, URZ, UP0, !UPT ;  /* 0x000000153f057290 */ /* 0x000fc400087fe43f */
[----:B------:R-:W-:Y:S01]  /*6be0*/  UIADD3 UR14, UR8, 0xa180, URZ ;  /* 0x0000a180080e7890 */ /* 0x000fe2000fffe03f */
[----:B------:R-:W-:Y:S02]  /*6bf0*/  SEL R7, RZ, 0x1, P1 ;  /* 0x00000001ff077807 */ /* 0x000fe40000800000 */
[----:B------:R-:W-:Y:S01]  /*6c00*/  UMOV UR8, UR13 ;  /* 0x0000000d00087c82 */ /* 0x000fe20008000000 */
[----:B------:R-:W-:Y:S02]  /*6c10*/  SEL R5, R5, RZ, P1 ;  /* 0x000000ff05057207 */ /* 0x000fe40000800000 */
[----:B------:R-:W-:Y:S01]  /*6c20*/  LOP3.LUT R4, R4, R7, RZ, 0x3c, !PT ;  /* 0x0000000704047212 */ /* 0x000fe200078e3cff */
[----:B------:R0:W-:Y:S02]  /*6c30*/  UTMALDG.3D [UR8], [UR4], desc[UR6] ;  /* 0x00000608040075b4 */ /* 0x0001e40008011000 */
[----:B0-----:R-:W-:Y:S01]  /*6c40*/  UMOV UR8, UR14 ;  /* 0x0000000e00087c82 */ /* 0x001fe20008000000 */
[----:B------:R-:W-:-:S02]  /*6c50*/  UMOV UR11, UR18 ;  /* 0x00000012000b7c82 */ /* 0x000fc40008000000 */
[----:B------:R0:W-:Y:S02]  /*6c60*/  UTMALDG.3D [UR8], [UR22], desc[UR6] ;  /* 0x00000608160075b4 */ /* 0x0001e40008011000 */
[----:B0-----:R-:W-:Y:S05]  /*6c70*/  @P3 BRA `(.L_x_170) ;  /* 0xfffffffc00483947 */ /* 0x001fea000383ffff */
.L_x_166:
[----:B------:R-:W-:Y:S05]  /*6c80*/  BSYNC B1 ;  /* 0x0000000000017941 */ /* 0x000fea0003800000 */
.L_x_165:
[----:B------:R-:W2:Y:S01]  /*6c90*/  LDL.64 R20, [R1] ;  /* 0x0000000001147983 */ /* 0x000ea20000100a00 */
[----:B------:R-:W-:Y:S01]  /*6ca0*/  LOP3.LUT P4, RZ, R10, 0xff, RZ, 0xc0, !PT ;  /* 0x000000ff0aff7812 */ /* 0x000fe2000788c0ff */
[----:B------:R-:W-:Y:S01]  /*6cb0*/  VIADD R7, R8, UR40 ;  /* 0x0000002808077c36 */ /* 0x000fe20008000000 */
[----:B------:R-:W-:Y:S01]  /*6cc0*/  ULDC.64 UR4, c[0x0][0x650] ;  /* 0x0001940000047ab9 */ /* 0x000fe20000000a00 */
[----:B------:R-:W-:Y:S01]  /*6cd0*/  IMAD.U32 R8, RZ, RZ, UR40 ;  /* 0x00000028ff087e24 */ /* 0x000fe2000f8e00ff */
[----:B------:R-:W-:Y:S01]  /*6ce0*/  UISETP.GE.U32.AND UP0, UPT, UR40, 0x5, UPT ;  /* 0x000000052800788c */ /* 0x000fe2000bf06070 */
[----:B------:R-:W-:Y:S01]  /*6cf0*/  BSSY B1, `(.L_x_171) ;  /* 0x000006b000017945 */ /* 0x000fe20003800000 */
[----:B------:R-:W-:Y:S01]  /*6d00*/  ISETP.GT.U32.AND P1, PT, R7, 0x4, PT ;  /* 0x000000040700780c */ /* 0x000fe20003f24070 */
[----:B------:R-:W-:Y:S01]  /*6d10*/  IMAD.MOV.U32 R22, RZ, RZ, -0x1 ;  /* 0xffffffffff167424 */ /* 0x000fe200078e00ff */
[----:B------:R-:W-:Y:S01]  /*6d20*/  PRMT R10, RZ, 0x7610, R10 ;  /* 0x00007610ff0a7816 */ /* 0x000fe2000000000a */
[----:B------:R-:W-:Y:S01]  /*6d30*/  IMAD.MOV.U32 R18, RZ, RZ, -0x1 ;  /* 0xffffffffff127424 */ /* 0x000fe200078e00ff */
[----:B------:R-:W-:Y:S01]  /*6d40*/  ISETP.LT.U32.AND P1, PT, R8, 0x5, P1 ;  /* 0x000000050800780c */ /* 0x000fe20000f21070 */
[----:B------:R-:W-:Y:S01]  /*6d50*/  IMAD.MOV.U32 R19, RZ, RZ, -0x1 ;  /* 0xffffffffff137424 */ /* 0x000fe200078e00ff */
[----:B------:R-:W-:Y:S01]  /*6d60*/  PLOP3.LUT P3, PT, PT, PT, UP0, 0x80, 0x0 ;  /* 0x000000000000781c */ /* 0x000fe20003f6f008 */
[----:B------:R-:W0:Y:S01]  /*6d70*/  @P4 S2R R5, SR_CgaCtaId ;  /* 0x0000000000054919 */ /* 0x000e220000008800 */
[----:B------:R-:W-:-:S04]  /*6d80*/  @P4 MOV R4, 0x400 ;  /* 0x0000040000044802 */ /* 0x000fc80000000f00 */
[----:B0-----:R-:W-:Y:S01]  /*6d90*/  @P4 LEA R6, R5, R4, 0x18 ;  /* 0x0000000405064211 */ /* 0x001fe200078ec0ff */
[----:B------:R-:W-:Y:S01]  /*6da0*/  IMAD.WIDE.U32 R4, R7, -0x33333333, RZ ;  /* 0xcccccccd07047825 */ /* 0x000fe200078e00ff */
[----:B------:R-:W-:Y:S02]  /*6db0*/  SEL R4, RZ, 0x1, !P1 ;  /* 0x00000001ff047807 */ /* 0x000fe40004800000 */
[----:B------:R0:W-:Y:S02]  /*6dc0*/  @P4 SYNCS.ARRIVE.TRANS64.A1T0 RZ, [R6+URZ+0x88], RZ ;  /* 0x000088ff06ff49a7 */ /* 0x0001e4000810003f */
[----:B------:R-:W-:Y:S02]  /*6dd0*/  LOP3.LUT R3, R3, R4, RZ, 0x3c, !PT ;  /* 0x0000000403037212 */ /* 0x000fe400078e3cff */
[----:B------:R-:W-:Y:S02]  /*6de0*/  PRMT R4, RZ, 0x7610, R4 ;  /* 0x00007610ff047816 */ /* 0x000fe40000000004 */
[----:B0-----:R-:W-:-:S04]  /*6df0*/  SHF.R.U32.HI R6, RZ, 0x2, R5 ;  /* 0x00000002ff067819 */ /* 0x001fc80000011605 */
[----:B------:R-:W-:Y:S01]  /*6e00*/  @P3 LOP3.LUT R3, R3, 0x1, R6, 0x78, !PT ;  /* 0x0000000103033812 */ /* 0x000fe200078e7806 */
[----:B------:R-:W-:Y:S01]  /*6e10*/  IMAD R8, R6, -0x5, R7 ;  /* 0xfffffffb06087824 */ /* 0x000fe200078e0207 */
[----:B--2---:R-:W-:-:S04]  /*6e20*/  IADD3 R16, P4, R16, R20, RZ ;  /* 0x0000001410107210 */ /* 0x004fc80007f9e0ff */
[----:B------:R-:W-:Y:S01]  /*6e30*/  ISETP.GE.U32.AND P1, PT, R16, UR4, PT ;  /* 0x0000000410007c0c */ /* 0x000fe2000bf26070 */
[----:B------:R-:W-:-:S05]  /*6e40*/  IMAD.X R17, R17, 0x1, R0, P4 ;  /* 0x0000000111117824 */ /* 0x000fca00020e0600 */
[----:B------:R-:W-:-:S13]  /*6e50*/  ISETP.GE.U32.AND.EX P1, PT, R17, UR5, PT, P1 ;  /* 0x0000000511007c0c */ /* 0x000fda000bf26110 */
[----:B------:R-:W-:Y:S05]  /*6e60*/  @P1 BRA `(.L_x_172) ;  /* 0x00000004004c1947 */ /* 0x000fea0003800000 */
[----:B------:R-:W0:Y:S01]  /*6e70*/  S2R R12, SR_CTAID.X ;  /* 0x00000000000c7919 */ /* 0x000e220000002500 */
[----:B------:R-:W-:Y:S01]  /*6e80*/  ULDC.64 UR4, c[0x0][0x628] ;  /* 0x00018a0000047ab9 */ /* 0x000fe20000000a00 */
[----:B------:R-:W1:Y:S01]  /*6e90*/  LDC R13, c[0x0][0x144] ;  /* 0x00005100ff0d7b82 */ /* 0x000e620000000800 */
[----:B------:R-:W-:Y:S01]  /*6ea0*/  ISETP.NE.U32.AND P1, PT, RZ, UR4, PT ;  /* 0x00000004ff007c0c */ /* 0x000fe2000bf25070 */
[----:B------:R-:W2:Y:S01]  /*6eb0*/  S2R R11, SR_CTAID.Y ;  /* 0x00000000000b7919 */ /* 0x000ea20000002600 */
[----:B------:R-:W-:Y:S01]  /*6ec0*/  ULDC UR6, c[0x0][0x150] ;  /* 0x0000540000067ab9 */ /* 0x000fe20000000800 */
[----:B------:R-:W-:Y:S01]  /*6ed0*/  ULDC UR7, c[0x0][0x630] ;  /* 0x00018c0000077ab9 */ /* 0x000fe20000000800 */
[----:B------:R-:W-:Y:S01]  /*6ee0*/  ISETP.NE.AND.EX P1, PT, RZ, UR5, PT, P1 ;  /* 0x00000005ff007c0c */ /* 0x000fe2000bf25310 */
[----:B------:R-:W-:Y:S01]  /*6ef0*/  IMAD.MOV.U32 R4, RZ, RZ, R16 ;  /* 0x000000ffff047224 */ /* 0x000fe200078e0010 */
[----:B0-----:R-:W-:-:S05]  /*6f00*/  I2FP.F32.U32 R5, R12 ;  /* 0x0000000c00057245 */ /* 0x001fca0000201000 */
[----:B------:R-:W-:Y:S01]  /*6f10*/  FMUL R14, R5, UR6 ;  /* 0x00000006050e7c20 */ /* 0x000fe20008400000 */
[----:B------:R-:W-:-:S05]  /*6f20*/  IMAD.MOV.U32 R5, RZ, RZ, R17 ;  /* 0x000000ffff057224 */ /* 0x000fca00078e0011 */
[----:B--2---:R-:W-:Y:S05]  /*6f30*/  @!P1 BRA `(.L_x_173) ;  /* 0x0000000000289947 */ /* 0x004fea0003800000 */
[----:B------:R-:W-:Y:S02]  /*6f40*/  ULDC UR6, c[0x0][0x634] ;  /* 0x00018d0000067ab9 */ /* 0x000fe40000000800 */
[----:B------:R-:W-:-:S05]  /*6f50*/  IADD3 R5, P1, R16, UR6, RZ ;  /* 0x0000000610057c10 */ /* 0x000fca000ff3e0ff */
[----:B------:R-:W-:-:S04]  /*6f60*/  IMAD.X R15, RZ, RZ, R17, P1 ;  /* 0x000000ffff0f7224 */ /* 0x000fc800008e0611 */
[----:B------:R-:W-:-:S04]  /*6f70*/  IMAD.WIDE.U32 R6, R15, UR4, RZ ;  /* 0x000000040f067c25 */ /* 0x000fc8000f8e00ff */
[----:B------:R-:W-:-:S04]  /*6f80*/  IMAD.WIDE.U32 R6, P1, R5, UR5, R6 ;  /* 0x0000000505067c25 */ /* 0x000fc8000f820006 */
[----:B------:R-:W-:-:S04]  /*6f90*/  IMAD.WIDE.U32 R4, R5, UR4, RZ ;  /* 0x0000000405047c25 */ /* 0x000fc8000f8e00ff */
[----:B------:R-:W-:Y:S01]  /*6fa0*/  IMAD.MOV.U32 R4, RZ, RZ, R7 ;  /* 0x000000ffff047224 */ /* 0x000fe200078e0007 */
[----:B------:R-:W-:Y:S01]  /*6fb0*/  IADD3 RZ, P3, R5, R6, RZ ;  /* 0x0000000605ff7210 */ /* 0x000fe20007f7e0ff */
[----:B------:R-:W-:-:S04]  /*6fc0*/  IMAD.X R5, RZ, RZ, RZ, P1 ;  /* 0x000000ffff057224 */ /* 0x000fc800008e06ff */
[----:B------:R-:W-:-:S08]  /*6fd0*/  IMAD.WIDE.U32.X R4, R15, UR5, R4, P3 ;  /* 0x000000050f047c25 */ /* 0x000fd000098e0404 */
.L_x_173:
[--C-:B------:R-:W-:Y:S01]  /*6fe0*/  SHF.R.U64 R19, R4, UR7, R5.reuse ;  /* 0x0000000704137c19 */ /* 0x100fe20008001205 */
[----:B------:R-:W0:Y:S01]  /*6ff0*/  F2I.U32.TRUNC.NTZ R14, R14 ;  /* 0x0000000e000e7305 */ /* 0x000e22000020f000 */
[----:B------:R-:W-:Y:S01]  /*7000*/  SHF.R.U32.HI R4, RZ, UR7, R5 ;  /* 0x00000007ff047c19 */ /* 0x000fe20008011605 */
[----:B------:R-:W-:Y:S01]  /*7010*/  ULDC.64 UR4, c[0x0][0x620] ;  /* 0x0001880000047ab9 */ /* 0x000fe20000000a00 */
[----:B------:R-:W-:Y:S01]  /*7020*/  IADD3 R7, P1, RZ, -R19, RZ ;  /* 0x80000013ff077210 */ /* 0x000fe20007f3e0ff */
[----:B------:R-:W-:Y:S01]  /*7030*/  ULDC.64 UR6, c[0x0][0x640] ;  /* 0x0001900000067ab9 */ /* 0x000fe20000000a00 */
[----:B------:R-:W2:Y:S03]  /*7040*/  LDC R18, c[0x0][0x148] ;  /* 0x00005200ff127b82 */ /* 0x000ea60000000800 */
[----:B------:R-:W-:Y:S01]  /*7050*/  IMAD.X R4, RZ, RZ, ~R4, P1 ;  /* 0x000000ffff047224 */ /* 0x000fe200008e0e04 */
[----:B------:R-:W-:-:S03]  /*7060*/  ISETP.NE.U32.AND P1, PT, RZ, UR6, PT ;  /* 0x00000006ff007c0c */ /* 0x000fc6000bf25070 */
[----:B------:R-:W-:Y:S01]  /*7070*/  IMAD R6, R4, UR4, RZ ;  /* 0x0000000404067c24 */ /* 0x000fe2000f8e02ff */
[----:B------:R-:W-:Y:S01]  /*7080*/  ISETP.NE.AND.EX P1, PT, RZ, UR7, PT, P1 ;  /* 0x00000007ff007c0c */ /* 0x000fe2000bf25310 */
[----:B------:R-:W-:Y:S01]  /*7090*/  IMAD.WIDE.U32 R4, R7, UR4, R16 ;  /* 0x0000000407047c25 */ /* 0x000fe2000f8e0010 */
[----:B------:R-:W-:-:S03]  /*70a0*/  ULDC UR4, c[0x0][0x618] ;  /* 0x0001860000047ab9 */ /* 0x000fc60000000800 */
[----:B------:R-:W-:Y:S01]  /*70b0*/  IMAD R7, R7, UR5, R6 ;  /* 0x0000000507077c24 */ /* 0x000fe2000f8e0206 */
[----:B------:R-:W-:Y:S01]  /*70c0*/  ULDC UR5, c[0x0][0x154] ;  /* 0x0000550000057ab9 */ /* 0x000fe20000000800 */
[----:B0-----:R-:W-:Y:S02]  /*70d0*/  IMAD.MOV R6, RZ, RZ, -R14 ;  /* 0x000000ffff067224 */ /* 0x001fe400078e0a0e */
[----:B------:R-:W-:Y:S02]  /*70e0*/  IMAD.IADD R5, R5, 0x1, R7 ;  /* 0x0000000105057824 */ /* 0x000fe400078e0207 */
[----:B-1----:R-:W-:Y:S01]  /*70f0*/  IMAD R12, R13, R6, R12 ;  /* 0x000000060d0c7224 */ /* 0x002fe200078e020c */
[----:B------:R-:W-:Y:S02]  /*7100*/  I2FP.F32.U32 R6, R11 ;  /* 0x0000000b00067245 */ /* 0x000fe40000201000 */
[--C-:B------:R-:W-:Y:S02]  /*7110*/  SHF.R.U64 R13, R4, UR4, R5.reuse ;  /* 0x00000004040d7c19 */ /* 0x100fe40008001205 */
[----:B------:R-:W-:Y:S01]  /*7120*/  SHF.R.U32.HI R4, RZ, UR4, R5 ;  /* 0x00000004ff047c19 */ /* 0x000fe20008011605 */
[----:B------:R-:W-:Y:S01]  /*7130*/  FMUL R6, R6, UR5 ;  /* 0x0000000506067c20 */ /* 0x000fe20008400000 */
[----:B------:R-:W-:-:S02]  /*7140*/  ULDC UR4, c[0x0][0x608] ;  /* 0x0001820000047ab9 */ /* 0x000fc40000000800 */
[--C-:B------:R-:W-:Y:S01]  /*7150*/  SHF.R.U64 R15, R13, UR4, R4.reuse ;  /* 0x000000040d0f7c19 */ /* 0x100fe20008001204 */
[----:B------:R0:W1:Y:S01]  /*7160*/  F2I.U32.TRUNC.NTZ R20, R6 ;  /* 0x0000000600147305 */ /* 0x000062000020f000 */
[----:B------:R-:W-:Y:S01]  /*7170*/  SHF.R.U32.HI R4, RZ, UR4, R4 ;  /* 0x00000004ff047c19 */ /* 0x000fe20008011604 */
[----:B------:R-:W-:-:S03]  /*7180*/  ULDC UR4, c[0x0][0x658] ;  /* 0x0001960000047ab9 */ /* 0x000fc60000000800 */
[--C-:B------:R-:W-:Y:S02]  /*7190*/  SHF.R.U64 R14, R15, UR4, R4.reuse ;  /* 0x000000040f0e7c19 */ /* 0x100fe40008001204 */
[----:B------:R-:W-:-:S03]  /*71a0*/  SHF.R.U32.HI R21, RZ, UR4, R4 ;  /* 0x00000004ff157c19 */ /* 0x000fc60008011604 */
[----:B------:R-:W-:Y:S02]  /*71b0*/  IMAD.MOV.U32 R4, RZ, RZ, R14 ;  /* 0x000000ffff047224 */ /* 0x000fe400078e000e */
[----:B------:R-:W-:Y:S01]  /*71c0*/  IMAD.MOV.U32 R5, RZ, RZ, R21 ;  /* 0x000000ffff057224 */ /* 0x000fe200078e0015 */
[----:B0-----:R-:W-:Y:S06]  /*71d0*/  @!P1 BRA `(.L_x_174) ;  /* 0x0000000000289947 */ /* 0x001fec0003800000 */
        /* <DEDUP_REMOVED lines=10> */
.L_x_174:
[----:B------:R-:W-:Y:S01]  /*7280*/  ISETP.NE.AND P1, PT, R2, 0x1, PT ;  /* 0x000000010200780c */ /* 0x000fe20003f25270 */
[----:B------:R-:W-:Y:S01]  /*7290*/  ULDC UR4, c[0x0][0x648] ;  /* 0x0001920000047ab9 */ /* 0x000fe20000000800 */
[----:B------:R-:W-:Y:S01]  /*72a0*/  LOP3.LUT R15, R15, UR16, RZ, 0xc0, !PT ;  /* 0x000000100f0f7c12 */ /* 0x000fe2000f8ec0ff */
[----:B-1----:R-:W-:Y:S01]  /*72b0*/  IMAD.MOV R20, RZ, RZ, -R20 ;  /* 0x000000ffff147224 */ /* 0x002fe200078e0a14 */
[----:B------:R-:W-:Y:S01]  /*72c0*/  SHF.R.U64 R4, R4, UR4, R5 ;  /* 0x0000000404047c19 */ /* 0x000fe20008001205 */
[----:B------:R-:W-:Y:S01]  /*72d0*/  ULDC UR4, c[0x0][0x638] ;  /* 0x00018e0000047ab9 */ /* 0x000fe20000000800 */
[----:B------:R-:W-:Y:S01]  /*72e0*/  LOP3.LUT R13, R13, UR15, RZ, 0xc0, !PT ;  /* 0x0000000f0d0d7c12 */ /* 0x000fe2000f8ec0ff */
[----:B------:R-:W-:Y:S02]  /*72f0*/  ULDC UR5, c[0x0][0x610] ;  /* 0x0001840000057ab9 */ /* 0x000fe40000000800 */
[----:B------:R-:W-:Y:S02]  /*7300*/  IMAD.MOV R5, RZ, RZ, -R4 ;  /* 0x000000ffff057224 */ /* 0x000fe400078e0a04 */
[----:B------:R-:W-:-:S02]  /*7310*/  IMAD R15, R4, UR17, R15 ;  /* 0x00000011040f7c24 */ /* 0x000fc4000f8e020f */
[----:B--2---:R-:W-:Y:S02]  /*7320*/  @P1 IMAD R12, R18, R20, R11 ;  /* 0x00000014120c1224 */ /* 0x004fe400078e020b */
[----:B------:R-:W-:Y:S01]  /*7330*/  IMAD R14, R5, UR4, R14 ;  /* 0x00000004050e7c24 */ /* 0x000fe2000f8e020e */
[----:B------:R-:W-:Y:S01]  /*7340*/  ULDC UR4, c[0x0][0x600] ;  /* 0x0001800000047ab9 */ /* 0x000fe20000000800 */
[----:B------:R-:W-:Y:S02]  /*7350*/  IMAD R12, R15, UR5, R12 ;  /* 0x000000050f0c7c24 */ /* 0x000fe4000f8e020c */
[----:B------:R-:W-:Y:S02]  /*7360*/  IMAD R5, R14, UR4, R13 ;  /* 0x000000040e057c24 */ /* 0x000fe4000f8e020d */
[----:B------:R-:W-:-:S03]  /*7370*/  IMAD.MOV.U32 R4, RZ, RZ, 0x1 ;  /* 0x00000001ff047424 */ /* 0x000fc600078e00ff */
[----:B------:R-:W-:Y:S02]  /*7380*/  SEL R18, R5, R12, !P1 ;  /* 0x0000000c05127207 */ /* 0x000fe40004800000 */
[----:B------:R-:W-:-:S07]  /*7390*/  SEL R22, R12, R5, !P1 ;  /* 0x000000050c167207 */ /* 0x000fce0004800000 */
.L_x_172:
[----:B------:R-:W-:Y:S05]  /*73a0*/  BSYNC B1 ;  /* 0x0000000000017941 */ /* 0x000fea0003800000 */
.L_x_171:
[----:B------:R-:W-:-:S13]  /*73b0*/  LOP3.LUT P1, RZ, R4, 0xff, RZ, 0xc0, !PT ;  /* 0x000000ff04ff7812 */ /* 0x000fda000782c0ff */
[----:B------:R-:W-:Y:S05]  /*73c0*/  @P1 BRA `(.L_x_175) ;  /* 0xfffffff400401947 */ /* 0x000fea000383ffff */
[----:B------:R-:W-:Y:S05]  /*73d0*/  BSYNC B0 ;  /* 0x0000000000007941 */ /* 0x000fea0003800000 */
.L_x_163:
[----:B------:R-:W-:-:S03]  /*73e0*/  UMOV UR4, 0xffffffff ;  /* 0xffffffff00047882 */ /* 0x000fc60000000000 */
[----:B------:R-:W-:Y:S05]  /*73f0*/  BRA.DIV UR4, `(.L_x_176) ;  /* 0x00000006046c7947 */ /* 0x000fea000b800000 */
[----:B------:R-:W-:-:S13]  /*7400*/  ELECT P6, URZ, PT ;  /* 0x00000000003f782f */ /* 0x000fda00038c0000 */
.L_x_193:
[----:B------:R-:W-:Y:S04]  /*7410*/  BSSY B0, `(.L_x_177) ;  /* 0x0000034000007945 */ /* 0x000fe80003800000 */
[----:B------:R-:W-:Y:S05]  /*7420*/  @!P6 BRA `(.L_x_178) ;  /* 0x0000000000c8e947 */ /* 0x000fea0003800000 */
[----:B------:R-:W-:-:S04]  /*7430*/  LOP3.LUT R23, R23, 0x2, RZ, 0xfc, !PT ;  /* 0x0000000217177812 */ /* 0x000fc800078efcff */
[----:B------:R-:W-:-:S13]  /*7440*/  ISETP.NE.AND P0, PT, R23, 0x3, PT ;  /* 0x000000031700780c */ /* 0x000fda0003f05270 */
[----:B------:R-:W-:Y:S05]  /*7450*/  @!P0 BRA `(.L_x_179) ;  /* 0x0000000000048947 */ /* 0x000fea0003800000 */
[----:B------:R-:W-:Y:S01]  /*7460*/  BPT.TRAP 0x1 ;  /* 0x000000040000795c */ /* 0x000fe20000300000 */
.L_x_179:
[----:B------:R-:W0:Y:S01]  /*7470*/  S2R R5, SR_CgaCtaId ;  /* 0x0000000000057919 */ /* 0x000e220000008800 */
[----:B------:R-:W-:Y:S02]  /*7480*/  MOV R0, 0x400 ;  /* 0x0000040000007802 */ /* 0x000fe40000000f00 */
[----:B------:R-:W-:Y:S02]  /*7490*/  SHF.L.U32 R2, R3, 0x1f, RZ ;  /* 0x0000001f03027819 */ /* 0x000fe400000006ff */
[----:B0-----:R-:W-:-:S05]  /*74a0*/  LEA R5, R5, R0, 0x18 ;  /* 0x0000000005057211 */ /* 0x001fca00078ec0ff */
[----:B------:R-:W-:-:S04]  /*74b0*/  VIADD R5, R5, 0x28 ;  /* 0x0000002805057836 */ /* 0x000fc80000000000 */
[C---:B------:R-:W-:Y:S02]  /*74c0*/  IMAD R7, R8.reuse, 0x8, R5 ;  /* 0x0000000808077824 */ /* 0x040fe400078e0205 */
[----:B------:R-:W-:Y:S02]  /*74d0*/  VIADD R8, R8, 0x1 ;  /* 0x0000000108087836 */ /* 0x000fe40000000000 */
[----:B------:R-:W0:Y:S03]  /*74e0*/  SYNCS.PHASECHK.TRANS64.TRYWAIT P0, [R7+URZ], R2 ;  /* 0x00000002070075a7 */ /* 0x000e26000800017f */
[----:B------:R-:W-:-:S04]  /*74f0*/  ISETP.NE.AND P1, PT, R8, 0x5, PT ;  /* 0x000000050800780c */ /* 0x000fc80003f25270 */
[----:B------:R-:W-:Y:S02]  /*7500*/  SEL R0, RZ, 0x1, P1 ;  /* 0x00000001ff007807 */ /* 0x000fe40000800000 */
[----:B------:R-:W-:Y:S02]  /*7510*/  SEL R8, R8, RZ, P1 ;  /* 0x000000ff08087207 */ /* 0x000fe40000800000 */
[----:B------:R-:W-:-:S03]  /*7520*/  LOP3.LUT R9, R3, R0, RZ, 0x3c, !PT ;  /* 0x0000000003097212 */ /* 0x000fc600078e3cff */
[----:B------:R-:W-:Y:S01]  /*7530*/  IMAD R6, R8, 0x8, R5 ;  /* 0x0000000808067824 */ /* 0x000fe200078e0205 */
[----:B------:R-:W-:Y:S01]  /*7540*/  SHF.L.U32 R3, R9, 0x1f, RZ ;  /* 0x0000001f09037819 */ /* 0x000fe200000006ff */
[----:B0-----:R-:W-:Y:S06]  /*7550*/  @!P0 BRA `(.L_x_180) ;  /* 0x0000000400348947 */ /* 0x001fec0003800000 */
.L_x_194:
[----:B------:R-:W1:Y:S01]  /*7560*/  SYNCS.PHASECHK.TRANS64.TRYWAIT P0, [R6+URZ], R3 ;  /* 0x00000003060075a7 */ /* 0x000e62000800017f */
[----:B------:R-:W-:-:S05]  /*7570*/  VIADD R0, R8, 0x1 ;  /* 0x0000000108007836 */ /* 0x000fca0000000000 */
[----:B------:R-:W-:-:S04]  /*7580*/  ISETP.NE.AND P1, PT, R0, 0x5, PT ;  /* 0x000000050000780c */ /* 0x000fc80003f25270 */
[----:B0-----:R-:W-:Y:S02]  /*7590*/  SEL R2, RZ, 0x1, P1 ;  /* 0x00000001ff027807 */ /* 0x001fe40000800000 */
[----:B------:R-:W-:Y:S02]  /*75a0*/  SEL R0, R0, RZ, P1 ;  /* 0x000000ff00007207 */ /* 0x000fe40000800000 */
[----:B------:R-:W-:-:S03]  /*75b0*/  LOP3.LUT R9, R9, R2, RZ, 0x3c, !PT ;  /* 0x0000000209097212 */ /* 0x000fc600078e3cff */
[----:B------:R-:W-:Y:S01]  /*75c0*/  IMAD R7, R0, 0x8, R5 ;  /* 0x0000000800077824 */ /* 0x000fe200078e0205 */
[----:B------:R-:W-:Y:S01]  /*75d0*/  SHF.L.U32 R4, R9, 0x1f, RZ ;  /* 0x0000001f09047819 */ /* 0x000fe200000006ff */
[----:B-1----:R-:W-:Y:S06]  /*75e0*/  @!P0 BRA `(.L_x_181) ;  /* 0x0000000400248947 */ /* 0x002fec0003800000 */
.L_x_195:
[----:B------:R-:W1:Y:S01]  /*75f0*/  SYNCS.PHASECHK.TRANS64.TRYWAIT P0, [R7+URZ], R4 ;  /* 0x00000004070075a7 */ /* 0x000e62000800017f */
[----:B------:R-:W-:-:S05]  /*7600*/  VIADD R0, R0, 0x1 ;  /* 0x0000000100007836 */ /* 0x000fca0000000000 */
[----:B------:R-:W-:-:S04]  /*7610*/  ISETP.NE.AND P1, PT, R0, 0x5, PT ;  /* 0x000000050000780c */ /* 0x000fc80003f25270 */
[----:B------:R-:W-:Y:S02]  /*7620*/  SEL R2, RZ, 0x1, P1 ;  /* 0x00000001ff027807 */ /* 0x000fe40000800000 */
[----:B------:R-:W-:Y:S02]  /*7630*/  SEL R0, R0, RZ, P1 ;  /* 0x000000ff00007207 */ /* 0x000fe40000800000 */
[----:B------:R-:W-:-:S03]  /*7640*/  LOP3.LUT R9, R9, R2, RZ, 0x3c, !PT ;  /* 0x0000000209097212 */ /* 0x000fc600078e3cff */
[----:B0-----:R-:W-:Y:S01]  /*7650*/  IMAD R6, R0, 0x8, R5 ;  /* 0x0000000800067824 */ /* 0x001fe200078e0205 */
[----:B------:R-:W-:Y:S01]  /*7660*/  SHF.L.U32 R3, R9, 0x1f, RZ ;  /* 0x0000001f09037819 */ /* 0x000fe200000006ff */
[----:B-1----:R-:W-:Y:S06]  /*7670*/  @!P0 BRA `(.L_x_182) ;  /* 0x0000000400148947 */ /* 0x002fec0003800000 */
.L_x_196:
[----:B------:R-:W1:Y:S01]  /*7680*/  SYNCS.PHASECHK.TRANS64.TRYWAIT P0, [R6+URZ], R3 ;  /* 0x00000003060075a7 */ /* 0x000e62000800017f */
[----:B------:R-:W-:-:S05]  /*7690*/  VIADD R0, R0, 0x1 ;  /* 0x0000000100007836 */ /* 0x000fca0000000000 */
[----:B------:R-:W-:-:S04]  /*76a0*/  ISETP.NE.AND P1, PT, R0, 0x5, PT ;  /* 0x000000050000780c */ /* 0x000fc80003f25270 */
[----:B------:R-:W-:Y:S02]  /*76b0*/  SEL R2, RZ, 0x1, P1 ;  /* 0x00000001ff027807 */ /* 0x000fe40000800000 */
[----:B------:R-:W-:Y:S02]  /*76c0*/  SEL R0, R0, RZ, P1 ;  /* 0x000000ff00007207 */ /* 0x000fe40000800000 */
[----:B------:R-:W-:Y:S01]  /*76d0*/  LOP3.LUT R2, R9, R2, RZ, 0x3c, !PT ;  /* 0x0000000209027212 */ /* 0x000fe200078e3cff */
[----:B-1----:R-:W-:Y:S06]  /*76e0*/  @!P0 BRA `(.L_x_183) ;  /* 0x00000004000c8947 */ /* 0x002fec0003800000 */
.L_x_197:
[----:B------:R-:W-:Y:S01]  /*76f0*/  IMAD R5, R0, 0x8, R5 ;  /* 0x0000000800057824 */ /* 0x000fe200078e0205 */
[----:B------:R-:W-:-:S07]  /*7700*/  SHF.L.U32 R0, R2, 0x1f, RZ ;  /* 0x0000001f02007819 */ /* 0x000fce00000006ff */
.L_x_184:
[----:B--2---:R2:W3:Y:S02]  /*7710*/  SYNCS.PHASECHK.TRANS64.TRYWAIT P0, [R5+URZ], R0 ;  /* 0x00000000050075a7 */ /* 0x0044e4000800017f */
[----:B---3--:R-:W-:Y:S05]  /*7720*/  @!P0 NANOSLEEP.SYNCS 0x989680 ;  /* 0x009896800000895d */ /* 0x008fea0003900000 */
[----:B------:R-:W3:Y:S02]  /*7730*/  @!P0 SYNCS.PHASECHK.TRANS64 P0, [R5+URZ], R0 ;  /* 0x00000000050085a7 */ /* 0x000ee4000800007f */
[----:B---3--:R-:W-:Y:S05]  /*7740*/  @!P0 BRA `(.L_x_184) ;  /* 0xfffffffc00f08947 */ /* 0x008fea000383ffff */
.L_x_178:
[----:B------:R-:W-:Y:S05]  /*7750*/  BSYNC B0 ;  /* 0x0000000000007941 */ /* 0x000fea0003800000 */
.L_x_177:
[----:B------:R-:W-:Y:S05]  /*7760*/  EXIT ;  /* 0x000000000000794d */ /* 0x000fea0003800000 */
.L_x_15:
[----:B0-----:R-:W-:-:S04]  /*7770*/  IMAD.U32 R3, RZ, RZ, UR43 ;  /* 0x0000002bff037e24 */ /* 0x001fc8000f8e00ff */
[----:B------:R0:W1:Y:S03]  /*7780*/  SYNCS.PHASECHK.TRANS64.TRYWAIT P0, [R3+URZ+-0x8], R0 ;  /* 0xfffff800030075a7 */ /* 0x000066000800017f */
[----:B-1----:R-:W-:Y:S05]  /*7790*/  @!P0 NANOSLEEP.SYNCS 0x989680 ;  /* 0x009896800000895d */ /* 0x002fea0003900000 */
[----:B------:R-:W1:Y:S02]  /*77a0*/  @!P0 SYNCS.PHASECHK.TRANS64 P0, [R3+URZ+-0x8], R0 ;  /* 0xfffff800030085a7 */ /* 0x000e64000800007f */
[----:B-1----:R-:W-:Y:S05]  /*77b0*/  @!P0 BRA `(.L_x_15) ;  /* 0xfffffffc00ec8947 */ /* 0x002fea000383ffff */
[----:B------:R-:W-:Y:S05]  /*77c0*/  BRA `(.L_x_185) ;  /* 0xffffff9c00687947 */ /* 0x000fea000383ffff */
.L_x_20:
[----:B-1----:R1:W2:Y:S02]  /*77d0*/  SYNCS.PHASECHK.TRANS64.TRYWAIT P1, [R3+URZ], R0 ;  /* 0x00000000030075a7 */ /* 0x0022a4000802017f */
[----:B--2---:R-:W-:Y:S05]  /*77e0*/  @!P1 NANOSLEEP.SYNCS 0x989680 ;  /* 0x009896800000995d */ /* 0x004fea0003900000 */
[----:B------:R-:W2:Y:S02]  /*77f0*/  @!P1 SYNCS.PHASECHK.TRANS64 P1, [R3+URZ], R0 ;  /* 0x00000000030095a7 */ /* 0x000ea4000802007f */
[----:B--2---:R-:W-:Y:S05]  /*7800*/  @!P1 BRA `(.L_x_20) ;  /* 0xfffffffc00f09947 */ /* 0x004fea000383ffff */
[----:B------:R-:W-:Y:S05]  /*7810*/  BRA `(.L_x_19) ;  /* 0xffffff9c00dc7947 */ /* 0x000fea000383ffff */
.L_x_25:
[----:B-1----:R-:W-:-:S04]  /*7820*/  IMAD.U32 R4, RZ, RZ, UR4 ;  /* 0x00000004ff047e24 */ /* 0x002fc8000f8e00ff */
[----:B------:R1:W2:Y:S03]  /*7830*/  SYNCS.PHASECHK.TRANS64.TRYWAIT P1, [R4+URZ], R3 ;  /* 0x00000003040075a7 */ /* 0x0002a6000802017f */
[----:B--2---:R-:W-:Y:S05]  /*7840*/  @!P1 NANOSLEEP.SYNCS 0x989680 ;  /* 0x009896800000995d */ /* 0x004fea0003900000 */
[----:B------:R-:W2:Y:S02]  /*7850*/  @!P1 SYNCS.PHASECHK.TRANS64 P1, [R4+URZ], R3 ;  /* 0x00000003040095a7 */ /* 0x000ea4000802007f */
[----:B--2---:R-:W-:Y:S05]  /*7860*/  @!P1 BRA `(.L_x_25) ;  /* 0xfffffffc00ec9947 */ /* 0x004fea000383ffff */
[----:B------:R-:W-:Y:S05]  /*7870*/  BRA `(.L_x_24) ;  /* 0xffffffa000ac7947 */ /* 0x000fea000383ffff */
.L_x_31:
[----:B0-----:R-:W-:-:S04]  /*7880*/  IMAD.U32 R3, RZ, RZ, UR43 ;  /* 0x0000002bff037e24 */ /* 0x001fc8000f8e00ff */
[----:B------:R0:W1:Y:S03]  /*7890*/  SYNCS.PHASECHK.TRANS64.TRYWAIT P0, [R3+URZ+0x8], R0 ;  /* 0x00000800030075a7 */ /* 0x000066000800017f */
[----:B-1----:R-:W-:Y:S05]  /*78a0*/  @!P0 NANOSLEEP.SYNCS 0x989680 ;  /* 0x009896800000895d */ /* 0x002fea0003900000 */
[----:B------:R-:W1:Y:S02]  /*78b0*/  @!P0 SYNCS.PHASECHK.TRANS64 P0, [R3+URZ+0x8], R0 ;  /* 0x00000800030085a7 */ /* 0x000e64000800007f */
[----:B-1----:R-:W-:Y:S05]  /*78c0*/  @!P0 BRA `(.L_x_31) ;  /* 0xfffffffc00ec8947 */ /* 0x002fea000383ffff */
[----:B------:R-:W-:Y:S05]  /*78d0*/  BRA `(.L_x_186) ;  /* 0xffffffa400d87947 */ /* 0x000fea000383ffff */
.L_x_164:
[----:B------:R-:W-:Y:S01]  /*78e0*/  BSSY B1, `(.L_x_187) ;  /* 0x0000006000017945 */ /* 0x000fe20003800000 */
[----:B------:R-:W-:-:S07]  /*78f0*/  IMAD.MOV.U32 R15, RZ, RZ, -0x1 ;  /* 0xffffffffff0f7424 */ /* 0x000fce00078e00ff */
[----:B-----5:R-:W-:Y:S05]  /*7900*/  WARPSYNC.COLLECTIVE R15, `(.L_x_188) ;  /* 0x000000000f0c7348 */ /* 0x020fea0003c00000 */
[----:B------:R-:W-:Y:S02]  /*7910*/  ELECT P6, UR62, PT ;  /* 0x00000000003e782f */ /* 0x000fe400038c0000 */
[----:B------:R-:W-:Y:S01]  /*7920*/  MOV R14, UR62 ;  /* 0x0000003e000e7c02 */ /* 0x000fe20008000f00 */
[----:B-----5:R-:W-:Y:S10]  /*7930*/  ENDCOLLECTIVE ;  /* 0x000000000000791b */ /* 0x020ff40003800000 */
.L_x_188:
[----:B------:R-:W-:Y:S05]  /*7940*/  BSYNC B1 ;  /* 0x0000000000017941 */ /* 0x000fea0003800000 */
.L_x_187:
[----:B------:R-:W-:Y:S05]  /*7950*/  BRA `(.L_x_189) ;  /* 0xffffffec00e87947 */ /* 0x000fea000383ffff */
.L_x_167:
[----:B-1----:R1:W2:Y:S02]  /*7960*/  SYNCS.PHASECHK.TRANS64.TRYWAIT P1, [R11+URZ+0x28], R6 ;  /* 0x000028060b0075a7 */ /* 0x0022a4000802017f */
[----:B--2---:R-:W-:Y:S05]  /*7970*/  @!P1 NANOSLEEP.SYNCS 0x989680 ;  /* 0x009896800000995d */ /* 0x004fea0003900000 */
[----:B------:R-:W2:Y:S02]  /*7980*/  @!P1 SYNCS.PHASECHK.TRANS64 P1, [R11+URZ+0x28], R6 ;  /* 0x000028060b0095a7 */ /* 0x000ea4000802007f */
[----:B--2---:R-:W-:Y:S05]  /*7990*/  @!P1 BRA `(.L_x_167) ;  /* 0xfffffffc00f09947 */ /* 0x004fea000383ffff */
[----:B------:R-:W-:Y:S05]  /*79a0*/  BRA `(.L_x_190) ;  /* 0xfffffff0001c7947 */ /* 0x000fea000383ffff */
.L_x_176:
[----:B------:R-:W-:Y:S01]  /*79b0*/  BSSY B0, `(.L_x_191) ;  /* 0x0000006000007945 */ /* 0x000fe20003800000 */
[----:B------:R-:W-:-:S07]  /*79c0*/  IMAD.MOV.U32 R15, RZ, RZ, -0x1 ;  /* 0xffffffffff0f7424 */ /* 0x000fce00078e00ff */
[----:B-----5:R-:W-:Y:S05]  /*79d0*/  WARPSYNC.COLLECTIVE R15, `(.L_x_192) ;  /* 0x000000000f0c7348 */ /* 0x020fea0003c00000 */
[----:B------:R-:W-:Y:S02]  /*79e0*/  ELECT P6, UR62, PT ;  /* 0x00000000003e782f */ /* 0x000fe400038c0000 */
[----:B------:R-:W-:Y:S01]  /*79f0*/  MOV R14, UR62 ;  /* 0x0000003e000e7c02 */ /* 0x000fe20008000f00 */
[----:B-----5:R-:W-:Y:S10]  /*7a00*/  ENDCOLLECTIVE ;  /* 0x000000000000791b */ /* 0x020ff40003800000 */
.L_x_192:
[----:B------:R-:W-:Y:S05]  /*7a10*/  BSYNC B0 ;  /* 0x0000000000007941 */ /* 0x000fea0003800000 */
.L_x_191:
[----:B------:R-:W-:Y:S05]  /*7a20*/  BRA `(.L_x_193) ;  /* 0xfffffff800787947 */ /* 0x000fea000383ffff */
.L_x_180:
[----:B0-----:R0:W1:Y:S02]  /*7a30*/  SYNCS.PHASECHK.TRANS64.TRYWAIT P0, [R7+URZ], R2 ;  /* 0x00000002070075a7 */ /* 0x001064000800017f */
[----:B-1----:R-:W-:Y:S05]  /*7a40*/  @!P0 NANOSLEEP.SYNCS 0x989680 ;  /* 0x009896800000895d */ /* 0x002fea0003900000 */
[----:B------:R-:W1:Y:S02]  /*7a50*/  @!P0 SYNCS.PHASECHK.TRANS64 P0, [R7+URZ], R2 ;  /* 0x00000002070085a7 */ /* 0x000e64000800007f */
[----:B-1----:R-:W-:Y:S05]  /*7a60*/  @!P0 BRA `(.L_x_180) ;  /* 0xfffffffc00f08947 */ /* 0x002fea000383ffff */
[----:B------:R-:W-:Y:S05]  /*7a70*/  BRA `(.L_x_194) ;  /* 0xfffffff800b87947 */ /* 0x000fea000383ffff */
.L_x_181:
[----:B0-----:R0:W1:Y:S02]  /*7a80*/  SYNCS.PHASECHK.TRANS64.TRYWAIT P0, [R6+URZ], R3 ;  /* 0x00000003060075a7 */ /* 0x001064000800017f */
[----:B-1----:R-:W-:Y:S05]  /*7a90*/  @!P0 NANOSLEEP.SYNCS 0x989680 ;  /* 0x009896800000895d */ /* 0x002fea0003900000 */
[----:B------:R-:W1:Y:S02]  /*7aa0*/  @!P0 SYNCS.PHASECHK.TRANS64 P0, [R6+URZ], R3 ;  /* 0x00000003060085a7 */ /* 0x000e64000800007f */
[----:B-1----:R-:W-:Y:S05]  /*7ab0*/  @!P0 BRA `(.L_x_181) ;  /* 0xfffffffc00f08947 */ /* 0x002fea000383ffff */
[----:B------:R-:W-:Y:S05]  /*7ac0*/  BRA `(.L_x_195) ;  /* 0xfffffff800c87947 */ /* 0x000fea000383ffff */
.L_x_182:
[----:B0-----:R0:W1:Y:S02]  /*7ad0*/  SYNCS.PHASECHK.TRANS64.TRYWAIT P0, [R7+URZ], R4 ;  /* 0x00000004070075a7 */ /* 0x001064000800017f */
[----:B-1----:R-:W-:Y:S05]  /*7ae0*/  @!P0 NANOSLEEP.SYNCS 0x989680 ;  /* 0x009896800000895d */ /* 0x002fea0003900000 */
[----:B------:R-:W1:Y:S02]  /*7af0*/  @!P0 SYNCS.PHASECHK.TRANS64 P0, [R7+URZ], R4 ;  /* 0x00000004070085a7 */ /* 0x000e64000800007f */
[----:B-1----:R-:W-:Y:S05]  /*7b00*/  @!P0 BRA `(.L_x_182) ;  /* 0xfffffffc00f08947 */ /* 0x002fea000383ffff */
[----:B------:R-:W-:Y:S05]  /*7b10*/  BRA `(.L_x_196) ;  /* 0xfffffff800d87947 */ /* 0x000fea000383ffff */
.L_x_183:
[----:B-1----:R1:W2:Y:S02]  /*7b20*/  SYNCS.PHASECHK.TRANS64.TRYWAIT P0, [R6+URZ], R3 ;  /* 0x00000003060075a7 */ /* 0x0022a4000800017f */
[----:B--2---:R-:W-:Y:S05]  /*7b30*/  @!P0 NANOSLEEP.SYNCS 0x989680 ;  /* 0x009896800000895d */ /* 0x004fea0003900000 */
[----:B------:R-:W2:Y:S02]  /*7b40*/  @!P0 SYNCS.PHASECHK.TRANS64 P0, [R6+URZ], R3 ;  /* 0x00000003060085a7 */ /* 0x000ea4000800007f */
[----:B--2---:R-:W-:Y:S05]  /*7b50*/  @!P0 BRA `(.L_x_183) ;  /* 0xfffffffc00f08947 */ /* 0x004fea000383ffff */
[----:B------:R-:W-:Y:S05]  /*7b60*/  BRA `(.L_x_197) ;  /* 0xfffffff800e07947 */ /* 0x000fea000383ffff */
.L_x_198:
[----:B------:R-:W-:-:S00]  /*7b70*/  BRA `(.L_x_198) ;  /* 0xfffffffc00fc7947 */ /* 0x000fc0000383ffff */
[----:B------:R-:W-:-:S00]  /*7b80*/  NOP ;  /* 0x0000000000007918 */ /* 0x000fc00000000000 */
[----:B------:R-:W-:-:S00]  /*7b90*/  NOP ;  /* 0x0000000000007918 */ /* 0x000fc00000000000 */
[----:B------:R-:W-:-:S00]  /*7ba0*/  NOP ;  /* 0x0000000000007918 */ /* 0x000fc00000000000 */
[----:B------:R-:W-:-:S00]  /*7bb0*/  NOP ;  /* 0x0000000000007918 */ /* 0x000fc00000000000 */
[----:B------:R-:W-:-:S00]  /*7bc0*/  NOP ;  /* 0x0000000000007918 */ /* 0x000fc00000000000 */
[----:B------:R-:W-:-:S00]  /*7bd0*/  NOP ;  /* 0x0000000000007918 */ /* 0x000fc00000000000 */
[----:B------:R-:W-:-:S00]  /*7be0*/  NOP ;  /* 0x0000000000007918 */ /* 0x000fc00000000000 */
[----:B------:R-:W-:-:S00]  /*7bf0*/  NOP ;  /* 0x0000000000007918 */ /* 0x000fc00000000000 */
.L_x_199:


//--------------------- .nv.global.init           --------------------------
	.section	.nv.global.init,"aw",@progbits
.nv.global.init:
	.type		$str$22,@object
	.size		$str$22,($str$23 - $str$22)
$str$22:
        /*0000*/ 	.byte	0x6b, 0x5f, 0x74, 0x69, 0x6c, 0x65, 0x5f, 0x63, 0x6f, 0x75, 0x6e, 0x74, 0x20, 0x3e, 0x3d, 0x20
        /*0010*/ 	.byte	0x31, 0x00
	.type		$str$23,@object
	.size		$str$23,(__unnamed_1 - $str$23)
$str$23:
        /*0012*/ 	.byte	0x2f, 0x74, 0x6d, 0x70, 0x2f, 0x63, 0x75, 0x74, 0x6c, 0x61, 0x73, 0x73, 0x5f, 0x73, 0x77, 0x65
        /*0022*/ 	.byte	0x65, 0x70, 0x5f, 0x73, 0x72, 0x63, 0x2f, 0x69, 0x6e, 0x63, 0x6c, 0x75, 0x64, 0x65, 0x2f, 0x63
        /*0032*/ 	.byte	0x75, 0x74, 0x6c, 0x61, 0x73, 0x73, 0x2f, 0x67, 0x65, 0x6d, 0x6d, 0x2f, 0x63, 0x6f, 0x6c, 0x6c
        /*0042*/ 	.byte	0x65, 0x63, 0x74, 0x69, 0x76, 0x65, 0x2f, 0x73, 0x6d, 0x39, 0x30, 0x5f, 0x6d, 0x6d, 0x61, 0x5f
        /*0052*/ 	.byte	0x74, 0x6d, 0x61, 0x5f, 0x67, 0x6d, 0x6d, 0x61, 0x5f, 0x73, 0x73, 0x5f, 0x77, 0x61, 0x72, 0x70
        /*0062*/ 	.byte	0x73, 0x70, 0x65, 0x63, 0x69, 0x61, 0x6c, 0x69, 0x7a, 0x65, 0x64, 0x2e, 0x68, 0x70, 0x70, 0x00
	.type		__unnamed_1,@object
	.size		__unnamed_1,(.L_0 - __unnamed_1)
__unnamed_1:
        /*0072*/ 	.byte	0x76, 0x6f, 0x69, 0x64, 0x20, 0x63, 0x75, 0x74, 0x6c, 0x61, 0x73, 0x73, 0x3a, 0x3a, 0x67, 0x65
        /* <DEDUP_REMOVED lines=176> */
        /*0b82*/ 	.byte	0x3a, 0x69, 0x64, 0x65, 0x6e, 0x74, 0x69, 0x74, 0x79, 0x5d, 0x00
.L_0:


//--------------------- .nv.shared._ZN7cutlass13device_kernelINS_4gemm6kernel13GemmUniversalIN4cute5tupleIJiiiiEEENS1_10collective13CollectiveMmaINS1_34MainloopSm90TmaGmmaWarpSpecializedILi5ENS5_IJNS4_1CILi1EEESB_SB_EEENS1_32KernelTmaWarpSpecializedPingpongEEENS5_IJNSA_ILi64EEENSA_ILi128EEENSA_ILi32EEEEEENS_10tfloat32_tENS5_IJlSB_lEEESJ_SK_NS4_8TiledMMAINS4_8MMA_AtomIJNS4_4SM904GMMA30MMA_64x128x8_F32TF32TF32_SS_TNILNSO_7ScaleInE1ELSQ_1EEEEEENS4_6LayoutISC_NS5_IJNSA_ILi0EEESU_SU_EEEEENS5_IJNS4_10UnderscoreESX_SX_EEEEENS4_13SM90_TMA_LOADENS4_14ComposedLayoutINS4_7SwizzleILi3ELi4ELi3EEENS4_18smem_ptr_flag_bitsILi32EEENST_INS5_IJNSA_ILi8EEESH_EEENS5_IJSH_SB_EEEEEEEvNS4_8identityES10_S1A_vS1B_EENS_8epilogue10collective6detail29Sm90TmaWarpSpecializedAdapterINS1E_15DefaultEpilogueISJ_SK_SK_NS1D_6thread17LinearCombinationISJ_Li1EffLNS1I_9ScaleType4KindE0ELNS_15FloatRoundStyleE2ESJ_EENS1_15EpilogueDefaultEEEEEvvEEEEvNT_6ParamsE --------------------------
	.section	.nv.shared._ZN7cutlass13device_kernelINS_4gemm6kernel13GemmUniversalIN4cute5tupleIJiiiiEEENS1_10collective13CollectiveMmaINS1_34MainloopSm90TmaGmmaWarpSpecializedILi5ENS5_IJNS4_1CILi1EEESB_SB_EEENS1_32KernelTmaWarpSpecializedPingpongEEENS5_IJNSA_ILi64EEENSA_ILi128EEENSA_ILi32EEEEEENS_10tfloat32_tENS5_IJlSB_lEEESJ_SK_NS4_8TiledMMAINS4_8MMA_AtomIJNS4_4SM904GMMA30MMA_64x128x8_F32TF32TF32_SS_TNILNSO_7ScaleInE1ELSQ_1EEEEEENS4_6LayoutISC_NS5_IJNSA_ILi0EEESU_SU_EEEEENS5_IJNS4_10UnderscoreESX_SX_EEEEENS4_13SM90_TMA_LOADENS4_14ComposedLayoutINS4_7SwizzleILi3ELi4ELi3EEENS4_18smem_ptr_flag_bitsILi32EEENST_INS5_IJNSA_ILi8EEESH_EEENS5_IJSH_SB_EEEEEEEvNS4_8identityES10_S1A_vS1B_EENS_8epilogue10collective6detail29Sm90TmaWarpSpecializedAdapterINS1E_15DefaultEpilogueISJ_SK_SK_NS1D_6thread17LinearCombinationISJ_Li1EffLNS1I_9ScaleType4KindE0ELNS_15FloatRoundStyleE2ESJ_EENS1_15EpilogueDefaultEEEEEvvEEEEvNT_6ParamsE,"aw",@nobits
	.sectionflags	@""
	.align	16
	.zero		1024


//--------------------- .nv.shared.reserved.0     --------------------------
	.section	.nv.shared.reserved.0,"aw",@nobits
	.weak		__nv_reservedSMEM_offset_0_alias
	.size		__nv_reservedSMEM_offset_0_alias, 0, 0
	.other		__nv_reservedSMEM_offset_0_alias,@"STO_CUDA_RESERVED_SHARED STV_DEFAULT"
__nv_reservedSMEM_offset_0_alias:
	.zero		0


//--------------------- .nv.global                --------------------------
	.section	.nv.global,"aw",@nobits
.nv.global:
	.type		_ZN39_INTERNAL_486d0c01_4_k_cu_bb335626_62824cute1_E,@object
	.size		_ZN39_INTERNAL_486d0c01_4_k_cu_bb335626_62824cute1_E,(_ZN39_INTERNAL_486d0c01_4_k_cu_bb335626_62824cuda3std3__45__cpo6cbeginE - _ZN39_INTERNAL_486d0c01_4_k_cu_bb335626_62824cute1_E)
_ZN39_INTERNAL_486d0c01_4_k_cu_bb335626_62824cute1_E:
	.zero		1
	.type		_ZN39_INTERNAL_486d0c01_4_k_cu_bb335626_62824cuda3std3__45__cpo6cbeginE,@object
	.size		_ZN39_INTERNAL_486d0c01_4_k_cu_bb335626_62824cuda3std3__45__cpo6cbeginE,(_ZN39_INTERNAL_486d0c01_4_k_cu_bb335626_62824cuda3std3__48in_placeE - _ZN39_INTERNAL_486d0c01_4_k_cu_bb335626_62824cuda3std3__45__cpo6cbeginE)
_ZN39_INTERNAL_486d0c01_4_k_cu_bb335626_62824cuda3std3__45__cpo6cbeginE:
	.zero		1
	.type		_ZN39_INTERNAL_486d0c01_4_k_cu_bb335626_62824cuda3std3__48in_placeE,@object
	.size		_ZN39_INTERNAL_486d0c01_4_k_cu_bb335626_62824cuda3std3__48in_placeE,(_ZN39_INTERNAL_486d0c01_4_k_cu_bb335626_62824cuda3std6ranges3__45__cpo9iter_moveE - _ZN39_INTERNAL_486d0c01_4_k_cu_bb335626_62824cuda3std3__48in_placeE)
_ZN39_INTERNAL_486d0c01_4_k_cu_bb335626_62824cuda3std3__48in_placeE:
	.zero		1
	.type		_ZN39_INTERNAL_486d0c01_4_k_cu_bb335626_62824cuda3std6ranges3__45__cpo9iter_moveE,@object
	.size		_ZN39_INTERNAL_486d0c01_4_k_cu_bb335626_62824cuda3std6ranges3__45__cpo9iter_moveE,(_ZN39_INTERNAL_486d0c01_4_k_cu_bb335626_62824cuda3std3__45__cpo5beginE - _ZN39_INTERNAL_486d0c01_4_k_cu_bb335626_62824cuda3std6ranges3__45__cpo9iter_moveE)
_ZN39_INTERNAL_486d0c01_4_k_cu_bb335626_62824cuda3std6ranges3__45__cpo9iter_moveE:
	.zero		1
	.type		_ZN39_INTERNAL_486d0c01_4_k_cu_bb335626_62824cuda3std3__45__cpo5beginE,@object
	.size		_ZN39_INTERNAL_486d0c01_4_k_cu_bb335626_62824cuda3std3__45__cpo5beginE,(_ZN39_INTERNAL_486d0c01_4_k_cu_bb335626_62824cuda3std3__441_GLOBAL__N__486d0c01_4_k_cu_bb335626_62826ignoreE - _ZN39_INTERNAL_486d0c01_4_k_cu_bb335626_62824cuda3std3__45__cpo5beginE)
_ZN39_INTERNAL_486d0c01_4_k_cu_bb335626_62824cuda3std3__45__cpo5beginE:
	.zero		1
	.type		_ZN39_INTERNAL_486d0c01_4_k_cu_bb335626_62824cuda3std3__441_GLOBAL__N__486d0c01_4_k_cu_bb335626_62826ignoreE,@object
	.size		_ZN39_INTERNAL_486d0c01_4_k_cu_bb335626_62824cuda3std3__441_GLOBAL__N__486d0c01_4_k_cu_bb335626_62826ignoreE,(_ZN39_INTERNAL_486d0c01_4_k_cu_bb335626_62824cute7productE - _ZN39_INTERNAL_486d0c01_4_k_cu_bb335626_62824cuda3std3__441_GLOBAL__N__486d0c01_4_k_cu_bb335626_62826ignoreE)
_ZN39_INTERNAL_486d0c01_4_k_cu_bb335626_62824cuda3std3__441_GLOBAL__N__486d0c01_4_k_cu_bb335626_62826ignoreE:
	.zero		1
	.type		_ZN39_INTERNAL_486d0c01_4_k_cu_bb335626_62824cute7productE,@object
	.size		_ZN39_INTERNAL_486d0c01_4_k_cu_bb335626_62824cute7productE,(_ZN39_INTERNAL_486d0c01_4_k_cu_bb335626_62824cuda3std3__45__cpo3endE - _ZN39_INTERNAL_486d0c01_4_k_cu_bb335626_62824cute7productE)
_ZN39_INTERNAL_486d0c01_4_k_cu_bb335626_62824cute7productE:
	.zero		1
	.type		_ZN39_INTERNAL_486d0c01_4_k_cu_bb335626_62824cuda3std3__45__cpo3endE,@object
	.size		_ZN39_INTERNAL_486d0c01_4_k_cu_bb335626_62824cuda3std3__45__cpo3endE,(_ZN39_INTERNAL_486d0c01_4_k_cu_bb335626_62824cuda3std3__419piecewise_constructE - _ZN39_INTERNAL_486d0c01_4_k_cu_bb335626_62824cuda3std3__45__cpo3endE)
_ZN39_INTERNAL_486d0c01_4_k_cu_bb335626_62824cuda3std3__45__cpo3endE:
	.zero		1
	.type		_ZN39_INTERNAL_486d0c01_4_k_cu_bb335626_62824cuda3std3__419piecewise_constructE,@object
	.size		_ZN39_INTERNAL_486d0c01_4_k_cu_bb335626_62824cuda3std3__419piecewise_constructE,(_ZN39_INTERNAL_486d0c01_4_k_cu_bb335626_62824cuda3std3__45__cpo4cendE - _ZN39_INTERNAL_486d0c01_4_k_cu_bb335626_62824cuda3std3__419piecewise_constructE)
_ZN39_INTERNAL_486d0c01_4_k_cu_bb335626_62824cuda3std3__419piecewise_constructE:
	.zero		1
	.type		_ZN39_INTERNAL_486d0c01_4_k_cu_bb335626_62824cuda3std3__45__cpo4cendE,@object
	.size		_ZN39_INTERNAL_486d0c01_4_k_cu_bb335626_62824cuda3std3__45__cpo4cendE,(_ZN39_INTERNAL_486d0c01_4_k_cu_bb335626_62824cuda3std6ranges3__45__cpo4swapE - _ZN39_INTERNAL_486d0c01_4_k_cu_bb335626_62824cuda3std3__45__cpo4cendE)
_ZN39_INTERNAL_486d0c01_4_k_cu_bb335626_62824cuda3std3__45__cpo4cendE:
	.zero		1
	.type		_ZN39_INTERNAL_486d0c01_4_k_cu_bb335626_62824cuda3std6ranges3__45__cpo4swapE,@object
	.size		_ZN39_INTERNAL_486d0c01_4_k_cu_bb335626_62824cuda3std6ranges3__45__cpo4swapE,(.L_8 - _ZN39_INTERNAL_486d0c01_4_k_cu_bb335626_62824cuda3std6ranges3__45__cpo4swapE)
_ZN39_INTERNAL_486d0c01_4_k_cu_bb335626_62824cuda3std6ranges3__45__cpo4swapE:
	.zero		1
.L_8:


//--------------------- .nv.constant0._ZN7cutlass13device_kernelINS_4gemm6kernel13GemmUniversalIN4cute5tupleIJiiiiEEENS1_10collective13CollectiveMmaINS1_34MainloopSm90TmaGmmaWarpSpecializedILi5ENS5_IJNS4_1CILi1EEESB_SB_EEENS1_32KernelTmaWarpSpecializedPingpongEEENS5_IJNSA_ILi64EEENSA_ILi128EEENSA_ILi32EEEEEENS_10tfloat32_tENS5_IJlSB_lEEESJ_SK_NS4_8TiledMMAINS4_8MMA_AtomIJNS4_4SM904GMMA30MMA_64x128x8_F32TF32TF32_SS_TNILNSO_7ScaleInE1ELSQ_1EEEEEENS4_6LayoutISC_NS5_IJNSA_ILi0EEESU_SU_EEEEENS5_IJNS4_10UnderscoreESX_SX_EEEEENS4_13SM90_TMA_LOADENS4_14ComposedLayoutINS4_7SwizzleILi3ELi4ELi3EEENS4_18smem_ptr_flag_bitsILi32EEENST_INS5_IJNSA_ILi8EEESH_EEENS5_IJSH_SB_EEEEEEEvNS4_8identityES10_S1A_vS1B_EENS_8epilogue10collective6detail29Sm90TmaWarpSpecializedAdapterINS1E_15DefaultEpilogueISJ_SK_SK_NS1D_6thread17LinearCombinationISJ_Li1EffLNS1I_9ScaleType4KindE0ELNS_15FloatRoundStyleE2ESJ_EENS1_15EpilogueDefaultEEEEEvvEEEEvNT_6ParamsE --------------------------
	.section	.nv.constant0._ZN7cutlass13device_kernelINS_4gemm6kernel13GemmUniversalIN4cute5tupleIJiiiiEEENS1_10collective13CollectiveMmaINS1_34MainloopSm90TmaGmmaWarpSpecializedILi5ENS5_IJNS4_1CILi1EEESB_SB_EEENS1_32KernelTmaWarpSpecializedPingpongEEENS5_IJNSA_ILi64EEENSA_ILi128EEENSA_ILi32EEEEEENS_10tfloat32_tENS5_IJlSB_lEEESJ_SK_NS4_8TiledMMAINS4_8MMA_AtomIJNS4_4SM904GMMA30MMA_64x128x8_F32TF32TF32_SS_TNILNSO_7ScaleInE1ELSQ_1EEEEEENS4_6LayoutISC_NS5_IJNSA_ILi0EEESU_SU_EEEEENS5_IJNS4_10UnderscoreESX_SX_EEEEENS4_13SM90_TMA_LOADENS4_14ComposedLayoutINS4_7SwizzleILi3ELi4ELi3EEENS4_18smem_ptr_flag_bitsILi32EEENST_INS5_IJNSA_ILi8EEESH_EEENS5_IJSH_SB_EEEEEEEvNS4_8identityES10_S1A_vS1B_EENS_8epilogue10collective6detail29Sm90TmaWarpSpecializedAdapterINS1E_15DefaultEpilogueISJ_SK_SK_NS1D_6thread17LinearCombinationISJ_Li1EffLNS1I_9ScaleType4KindE0ELNS_15FloatRoundStyleE2ESJ_EENS1_15EpilogueDefaultEEEEEvvEEEEvNT_6ParamsE,"a",@progbits
	.sectionflags	@""
	.align	4
.nv.constant0._ZN7cutlass13device_kernelINS_4gemm6kernel13GemmUniversalIN4cute5tupleIJiiiiEEENS1_10collective13CollectiveMmaINS1_34MainloopSm90TmaGmmaWarpSpecializedILi5ENS5_IJNS4_1CILi1EEESB_SB_EEENS1_32KernelTmaWarpSpecializedPingpongEEENS5_IJNSA_ILi64EEENSA_ILi128EEENSA_ILi32EEEEEENS_10tfloat32_tENS5_IJlSB_lEEESJ_SK_NS4_8TiledMMAINS4_8MMA_AtomIJNS4_4SM904GMMA30MMA_64x128x8_F32TF32TF32_SS_TNILNSO_7ScaleInE1ELSQ_1EEEEEENS4_6LayoutISC_NS5_IJNSA_ILi0EEESU_SU_EEEEENS5_IJNS4_10UnderscoreESX_SX_EEEEENS4_13SM90_TMA_LOADENS4_14ComposedLayoutINS4_7SwizzleILi3ELi4ELi3EEENS4_18smem_ptr_flag_bitsILi32EEENST_INS5_IJNSA_ILi8EEESH_EEENS5_IJSH_SB_EEEEEEEvNS4_8identityES10_S1A_vS1B_EENS_8epilogue10collective6detail29Sm90TmaWarpSpecializedAdapterINS1E_15DefaultEpilogueISJ_SK_SK_NS1D_6thread17LinearCombinationISJ_Li1EffLNS1I_9ScaleType4KindE0ELNS_15FloatRoundStyleE2ESJ_EENS1_15EpilogueDefaultEEEEEvvEEEEvNT_6ParamsE:
	.zero		1664


//--------------------- SYMBOLS --------------------------

	.type		.nv.reservedSmem.offset0,@object
	.size		.nv.reservedSmem.offset0,0x4
	.type		__assertfail,@function
